//
// Generated by NVIDIA NVVM Compiler
//
// Compiler Build ID: CL-36424714
// Cuda compilation tools, release 13.0, V13.0.88
// Based on NVVM 20.0.0
//

.version 9.0
.target sm_100
.address_size 64

	// .globl	_Z14particleKernelP6uchar4jjf
.global .align 4 .b8 __cudart_i2opi_f[24] = {65, 144, 67, 60, 153, 149, 98, 219, 192, 221, 52, 245, 209, 87, 39, 252, 41, 21, 68, 78, 110, 131, 249, 162};

.visible .entry _Z14particleKernelP6uchar4jjf(
	.param .u64 .ptr .align 1 _Z14particleKernelP6uchar4jjf_param_0,
	.param .u32 _Z14particleKernelP6uchar4jjf_param_1,
	.param .u32 _Z14particleKernelP6uchar4jjf_param_2,
	.param .f32 _Z14particleKernelP6uchar4jjf_param_3
)
{
	.local .align 4 .b8 	__local_depot0[28];
	.reg .b64 	%SP;
	.reg .b64 	%SPL;
	.reg .pred 	%p<45>;
	.reg .b32 	%r<222>;
	.reg .b32 	%f<179>;
	.reg .b64 	%rd<94>;
	.reg .b64 	%fd<11>;

	mov.u64 	%SPL, __local_depot0;
	ld.param.u32 	%r73, [_Z14particleKernelP6uchar4jjf_param_1];
	ld.param.u32 	%r75, [_Z14particleKernelP6uchar4jjf_param_2];
	ld.param.f32 	%f42, [_Z14particleKernelP6uchar4jjf_param_3];
	add.u64 	%rd1, %SPL, 0;
	add.u64 	%rd2, %SPL, 0;
	add.u64 	%rd3, %SPL, 0;
	add.u64 	%rd4, %SPL, 0;
	add.u64 	%rd5, %SPL, 0;
	mov.u32 	%r76, %ctaid.x;
	mov.u32 	%r77, %ntid.x;
	mov.u32 	%r78, %tid.x;
	mad.lo.s32 	%r1, %r76, %r77, %r78;
	mov.u32 	%r79, %ctaid.y;
	mov.u32 	%r80, %ntid.y;
	mov.u32 	%r81, %tid.y;
	mad.lo.s32 	%r82, %r79, %r80, %r81;
	setp.ge.u32 	%p1, %r1, %r73;
	setp.ge.u32 	%p2, %r82, %r75;
	or.pred  	%p3, %p1, %p2;
	@%p3 bra 	$L__BB0_44;
	cvt.rn.f32.s32 	%f44, %r1;
	cvt.rn.f32.u32 	%f45, %r73;
	div.rn.f32 	%f1, %f44, %f45;
	cvt.rn.f32.u32 	%f46, %r82;
	cvt.rn.f32.u32 	%f47, %r75;
	div.rn.f32 	%f2, %f46, %f47;
	mul.f32 	%f3, %f42, 0f3E99999A;
	mul.f32 	%f4, %f42, 0f3F333333;
	mul.f32 	%f5, %f42, 0f3FA66666;
	mov.f32 	%f171, 0f00000000;
	mov.b32 	%r201, 0;
	mov.f32 	%f172, %f171;
	mov.f32 	%f173, %f171;
$L__BB0_2:
	cvt.rn.f32.u32 	%f9, %r201;
	fma.rn.f32 	%f10, %f9, 0f40000000, %f3;
	mul.f32 	%f48, %f10, 0f3F22F983;
	cvt.rni.s32.f32 	%r209, %f48;
	cvt.rn.f32.s32 	%f49, %r209;
	fma.rn.f32 	%f50, %f49, 0fBFC90FDA, %f10;
	fma.rn.f32 	%f51, %f49, 0fB3A22168, %f50;
	fma.rn.f32 	%f175, %f49, 0fA7C234C5, %f51;
	abs.f32 	%f12, %f10;
	setp.ltu.f32 	%p4, %f12, 0f47CE4780;
	mov.u32 	%r205, %r209;
	mov.f32 	%f174, %f175;
	@%p4 bra 	$L__BB0_10;
	setp.neu.f32 	%p5, %f12, 0f7F800000;
	@%p5 bra 	$L__BB0_5;
	mov.f32 	%f54, 0f00000000;
	mul.rn.f32 	%f174, %f10, %f54;
	mov.b32 	%r205, 0;
	bra.uni 	$L__BB0_10;
$L__BB0_5:
	mov.b32 	%r5, %f10;
	mov.b64 	%rd89, 0;
	mov.b32 	%r202, 0;
	mov.u64 	%rd87, __cudart_i2opi_f;
	mov.u64 	%rd88, %rd5;
$L__BB0_6:
	.pragma "nounroll";
	ld.global.nc.u32 	%r85, [%rd87];
	shl.b32 	%r86, %r5, 8;
	or.b32  	%r87, %r86, -2147483648;
	mad.wide.u32 	%rd33, %r85, %r87, %rd89;
	shr.u64 	%rd89, %rd33, 32;
	st.local.u32 	[%rd88], %rd33;
	add.s32 	%r202, %r202, 1;
	add.s64 	%rd88, %rd88, 4;
	add.s64 	%rd87, %rd87, 4;
	setp.ne.s32 	%p6, %r202, 6;
	@%p6 bra 	$L__BB0_6;
	shr.u32 	%r88, %r5, 23;
	st.local.u32 	[%rd5+24], %rd89;
	and.b32  	%r8, %r88, 31;
	and.b32  	%r89, %r88, 224;
	add.s32 	%r90, %r89, -128;
	shr.u32 	%r91, %r90, 5;
	mul.wide.u32 	%rd34, %r91, 4;
	sub.s64 	%rd12, %rd5, %rd34;
	ld.local.u32 	%r203, [%rd12+24];
	ld.local.u32 	%r204, [%rd12+20];
	setp.eq.s32 	%p7, %r8, 0;
	@%p7 bra 	$L__BB0_9;
	shf.l.wrap.b32 	%r203, %r204, %r203, %r8;
	ld.local.u32 	%r92, [%rd12+16];
	shf.l.wrap.b32 	%r204, %r92, %r204, %r8;
$L__BB0_9:
	shr.u32 	%r93, %r203, 30;
	shf.l.wrap.b32 	%r94, %r204, %r203, 2;
	shl.b32 	%r95, %r204, 2;
	shr.u32 	%r96, %r94, 31;
	add.s32 	%r97, %r96, %r93;
	neg.s32 	%r98, %r97;
	setp.lt.s32 	%p8, %r5, 0;
	selp.b32 	%r205, %r98, %r97, %p8;
	xor.b32  	%r99, %r94, %r5;
	shr.s32 	%r100, %r94, 31;
	xor.b32  	%r101, %r100, %r94;
	xor.b32  	%r102, %r100, %r95;
	cvt.u64.u32 	%rd35, %r101;
	shl.b64 	%rd36, %rd35, 32;
	cvt.u64.u32 	%rd37, %r102;
	or.b64  	%rd38, %rd36, %rd37;
	cvt.rn.f64.s64 	%fd1, %rd38;
	mul.f64 	%fd2, %fd1, 0d3BF921FB54442D19;
	cvt.rn.f32.f64 	%f52, %fd2;
	neg.f32 	%f53, %f52;
	setp.lt.s32 	%p9, %r99, 0;
	selp.f32 	%f174, %f53, %f52, %p9;
$L__BB0_10:
	add.s32 	%r104, %r205, 1;
	mul.rn.f32 	%f55, %f174, %f174;
	and.b32  	%r105, %r205, 1;
	setp.eq.b32 	%p11, %r105, 1;
	selp.f32 	%f56, %f174, 0f3F800000, %p11;
	fma.rn.f32 	%f57, %f55, %f56, 0f00000000;
	fma.rn.f32 	%f58, %f55, 0f37CBAC00, 0fBAB607ED;
	selp.f32 	%f59, 0fB94D4153, %f58, %p11;
	selp.f32 	%f60, 0f3C0885E4, 0f3D2AAABB, %p11;
	fma.rn.f32 	%f61, %f59, %f55, %f60;
	selp.f32 	%f62, 0fBE2AAAA8, 0fBEFFFFFF, %p11;
	fma.rn.f32 	%f63, %f61, %f55, %f62;
	fma.rn.f32 	%f64, %f63, %f57, %f56;
	and.b32  	%r106, %r104, 2;
	setp.eq.s32 	%p12, %r106, 0;
	mov.f32 	%f65, 0f00000000;
	sub.f32 	%f66, %f65, %f64;
	selp.f32 	%f67, %f64, %f66, %p12;
	fma.rn.f32 	%f16, %f67, 0f3E99999A, 0f3F000000;
	@%p4 bra 	$L__BB0_18;
	setp.neu.f32 	%p13, %f12, 0f7F800000;
	@%p13 bra 	$L__BB0_13;
	mov.f32 	%f70, 0f00000000;
	mul.rn.f32 	%f175, %f10, %f70;
	mov.b32 	%r209, 0;
	bra.uni 	$L__BB0_18;
$L__BB0_13:
	mov.b32 	%r17, %f10;
	shl.b32 	%r108, %r17, 8;
	or.b32  	%r18, %r108, -2147483648;
	mov.b64 	%rd90, 0;
	mov.b32 	%r206, 0;
$L__BB0_14:
	.pragma "nounroll";
	mul.wide.u32 	%rd40, %r206, 4;
	mov.u64 	%rd41, __cudart_i2opi_f;
	add.s64 	%rd42, %rd41, %rd40;
	ld.global.nc.u32 	%r109, [%rd42];
	mad.wide.u32 	%rd43, %r109, %r18, %rd90;
	shr.u64 	%rd90, %rd43, 32;
	add.s64 	%rd44, %rd4, %rd40;
	st.local.u32 	[%rd44], %rd43;
	add.s32 	%r206, %r206, 1;
	setp.ne.s32 	%p14, %r206, 6;
	@%p14 bra 	$L__BB0_14;
	shr.u32 	%r110, %r17, 23;
	st.local.u32 	[%rd4+24], %rd90;
	and.b32  	%r21, %r110, 31;
	and.b32  	%r111, %r110, 224;
	add.s32 	%r112, %r111, -128;
	shr.u32 	%r113, %r112, 5;
	mul.wide.u32 	%rd45, %r113, 4;
	sub.s64 	%rd15, %rd4, %rd45;
	ld.local.u32 	%r207, [%rd15+24];
	ld.local.u32 	%r208, [%rd15+20];
	setp.eq.s32 	%p15, %r21, 0;
	@%p15 bra 	$L__BB0_17;
	shf.l.wrap.b32 	%r207, %r208, %r207, %r21;
	ld.local.u32 	%r114, [%rd15+16];
	shf.l.wrap.b32 	%r208, %r114, %r208, %r21;
$L__BB0_17:
	shr.u32 	%r115, %r207, 30;
	shf.l.wrap.b32 	%r116, %r208, %r207, 2;
	shl.b32 	%r117, %r208, 2;
	shr.u32 	%r118, %r116, 31;
	add.s32 	%r119, %r118, %r115;
	neg.s32 	%r120, %r119;
	setp.lt.s32 	%p16, %r17, 0;
	selp.b32 	%r209, %r120, %r119, %p16;
	xor.b32  	%r121, %r116, %r17;
	shr.s32 	%r122, %r116, 31;
	xor.b32  	%r123, %r122, %r116;
	xor.b32  	%r124, %r122, %r117;
	cvt.u64.u32 	%rd46, %r123;
	shl.b64 	%rd47, %rd46, 32;
	cvt.u64.u32 	%rd48, %r124;
	or.b64  	%rd49, %rd47, %rd48;
	cvt.rn.f64.s64 	%fd3, %rd49;
	mul.f64 	%fd4, %fd3, 0d3BF921FB54442D19;
	cvt.rn.f32.f64 	%f68, %fd4;
	neg.f32 	%f69, %f68;
	setp.lt.s32 	%p17, %r121, 0;
	selp.f32 	%f175, %f69, %f68, %p17;
$L__BB0_18:
	mul.rn.f32 	%f71, %f175, %f175;
	and.b32  	%r126, %r209, 1;
	setp.eq.b32 	%p18, %r126, 1;
	selp.f32 	%f72, 0f3F800000, %f175, %p18;
	fma.rn.f32 	%f73, %f71, %f72, 0f00000000;
	fma.rn.f32 	%f74, %f71, 0f37CBAC00, 0fBAB607ED;
	selp.f32 	%f75, %f74, 0fB94D4153, %p18;
	selp.f32 	%f76, 0f3D2AAABB, 0f3C0885E4, %p18;
	fma.rn.f32 	%f77, %f75, %f71, %f76;
	selp.f32 	%f78, 0fBEFFFFFF, 0fBE2AAAA8, %p18;
	fma.rn.f32 	%f79, %f77, %f71, %f78;
	fma.rn.f32 	%f80, %f79, %f73, %f72;
	and.b32  	%r127, %r209, 2;
	setp.eq.s32 	%p19, %r127, 0;
	mov.f32 	%f81, 0f00000000;
	sub.f32 	%f82, %f81, %f80;
	selp.f32 	%f83, %f80, %f82, %p19;
	fma.rn.f32 	%f84, %f83, 0f3E99999A, 0f3F000000;
	sub.f32 	%f85, %f1, %f16;
	sub.f32 	%f86, %f2, %f84;
	mul.f32 	%f87, %f86, %f86;
	fma.rn.f32 	%f88, %f85, %f85, %f87;
	sqrt.rn.f32 	%f89, %f88;
	mul.f32 	%f90, %f89, 0fC1A00000;
	fma.rn.f32 	%f91, %f90, 0f3BBB989D, 0f3F000000;
	cvt.sat.f32.f32 	%f92, %f91;
	mov.f32 	%f93, 0f4B400001;
	mov.f32 	%f94, 0f437C0000;
	fma.rm.f32 	%f95, %f92, %f94, %f93;
	add.f32 	%f96, %f95, 0fCB40007F;
	neg.f32 	%f97, %f96;
	fma.rn.f32 	%f98, %f90, 0f3FB8AA3B, %f97;
	fma.rn.f32 	%f99, %f90, 0f32A57060, %f98;
	mov.b32 	%r128, %f95;
	shl.b32 	%r129, %r128, 23;
	mov.b32 	%f100, %r129;
	ex2.approx.ftz.f32 	%f101, %f99;
	mul.f32 	%f20, %f101, %f100;
	add.f32 	%f21, %f42, %f9;
	mul.f32 	%f102, %f21, 0f3F22F983;
	cvt.rni.s32.f32 	%r213, %f102;
	cvt.rn.f32.s32 	%f103, %r213;
	fma.rn.f32 	%f104, %f103, 0fBFC90FDA, %f21;
	fma.rn.f32 	%f105, %f103, 0fB3A22168, %f104;
	fma.rn.f32 	%f176, %f103, 0fA7C234C5, %f105;
	abs.f32 	%f23, %f21;
	setp.ltu.f32 	%p20, %f23, 0f47CE4780;
	@%p20 bra 	$L__BB0_26;
	setp.neu.f32 	%p21, %f23, 0f7F800000;
	@%p21 bra 	$L__BB0_21;
	mov.f32 	%f108, 0f00000000;
	mul.rn.f32 	%f176, %f21, %f108;
	mov.b32 	%r213, 0;
	bra.uni 	$L__BB0_26;
$L__BB0_21:
	mov.b32 	%r31, %f21;
	shl.b32 	%r131, %r31, 8;
	or.b32  	%r32, %r131, -2147483648;
	mov.b64 	%rd91, 0;
	mov.b32 	%r210, 0;
$L__BB0_22:
	.pragma "nounroll";
	mul.wide.u32 	%rd51, %r210, 4;
	mov.u64 	%rd52, __cudart_i2opi_f;
	add.s64 	%rd53, %rd52, %rd51;
	ld.global.nc.u32 	%r132, [%rd53];
	mad.wide.u32 	%rd54, %r132, %r32, %rd91;
	shr.u64 	%rd91, %rd54, 32;
	add.s64 	%rd55, %rd3, %rd51;
	st.local.u32 	[%rd55], %rd54;
	add.s32 	%r210, %r210, 1;
	setp.ne.s32 	%p22, %r210, 6;
	@%p22 bra 	$L__BB0_22;
	shr.u32 	%r133, %r31, 23;
	st.local.u32 	[%rd3+24], %rd91;
	and.b32  	%r35, %r133, 31;
	and.b32  	%r134, %r133, 224;
	add.s32 	%r135, %r134, -128;
	shr.u32 	%r136, %r135, 5;
	mul.wide.u32 	%rd56, %r136, 4;
	sub.s64 	%rd18, %rd3, %rd56;
	ld.local.u32 	%r211, [%rd18+24];
	ld.local.u32 	%r212, [%rd18+20];
	setp.eq.s32 	%p23, %r35, 0;
	@%p23 bra 	$L__BB0_25;
	shf.l.wrap.b32 	%r211, %r212, %r211, %r35;
	ld.local.u32 	%r137, [%rd18+16];
	shf.l.wrap.b32 	%r212, %r137, %r212, %r35;
$L__BB0_25:
	shr.u32 	%r138, %r211, 30;
	shf.l.wrap.b32 	%r139, %r212, %r211, 2;
	shl.b32 	%r140, %r212, 2;
	shr.u32 	%r141, %r139, 31;
	add.s32 	%r142, %r141, %r138;
	neg.s32 	%r143, %r142;
	setp.lt.s32 	%p24, %r31, 0;
	selp.b32 	%r213, %r143, %r142, %p24;
	xor.b32  	%r144, %r139, %r31;
	shr.s32 	%r145, %r139, 31;
	xor.b32  	%r146, %r145, %r139;
	xor.b32  	%r147, %r145, %r140;
	cvt.u64.u32 	%rd57, %r146;
	shl.b64 	%rd58, %rd57, 32;
	cvt.u64.u32 	%rd59, %r147;
	or.b64  	%rd60, %rd58, %rd59;
	cvt.rn.f64.s64 	%fd5, %rd60;
	mul.f64 	%fd6, %fd5, 0d3BF921FB54442D19;
	cvt.rn.f32.f64 	%f106, %fd6;
	neg.f32 	%f107, %f106;
	setp.lt.s32 	%p25, %r144, 0;
	selp.f32 	%f176, %f107, %f106, %p25;
$L__BB0_26:
	mul.rn.f32 	%f109, %f176, %f176;
	and.b32  	%r149, %r213, 1;
	setp.eq.b32 	%p26, %r149, 1;
	selp.f32 	%f110, 0f3F800000, %f176, %p26;
	fma.rn.f32 	%f111, %f109, %f110, 0f00000000;
	fma.rn.f32 	%f112, %f109, 0f37CBAC00, 0fBAB607ED;
	selp.f32 	%f113, %f112, 0fB94D4153, %p26;
	selp.f32 	%f114, 0f3D2AAABB, 0f3C0885E4, %p26;
	fma.rn.f32 	%f115, %f113, %f109, %f114;
	selp.f32 	%f116, 0fBEFFFFFF, 0fBE2AAAA8, %p26;
	fma.rn.f32 	%f117, %f115, %f109, %f116;
	fma.rn.f32 	%f118, %f117, %f111, %f110;
	and.b32  	%r150, %r213, 2;
	setp.eq.s32 	%p27, %r150, 0;
	mov.f32 	%f119, 0f00000000;
	sub.f32 	%f120, %f119, %f118;
	selp.f32 	%f121, %f118, %f120, %p27;
	fma.rn.f32 	%f122, %f121, 0f3F000000, 0f3F000000;
	fma.rn.f32 	%f173, %f20, %f122, %f173;
	add.f32 	%f28, %f4, %f9;
	mul.f32 	%f123, %f28, 0f3F22F983;
	cvt.rni.s32.f32 	%r217, %f123;
	cvt.rn.f32.s32 	%f124, %r217;
	fma.rn.f32 	%f125, %f124, 0fBFC90FDA, %f28;
	fma.rn.f32 	%f126, %f124, 0fB3A22168, %f125;
	fma.rn.f32 	%f177, %f124, 0fA7C234C5, %f126;
	abs.f32 	%f30, %f28;
	setp.ltu.f32 	%p28, %f30, 0f47CE4780;
	@%p28 bra 	$L__BB0_34;
	setp.neu.f32 	%p29, %f30, 0f7F800000;
	@%p29 bra 	$L__BB0_29;
	mov.f32 	%f129, 0f00000000;
	mul.rn.f32 	%f177, %f28, %f129;
	mov.b32 	%r217, 0;
	bra.uni 	$L__BB0_34;
$L__BB0_29:
	mov.b32 	%r45, %f28;
	shl.b32 	%r152, %r45, 8;
	or.b32  	%r46, %r152, -2147483648;
	mov.b64 	%rd92, 0;
	mov.b32 	%r214, 0;
$L__BB0_30:
	.pragma "nounroll";
	mul.wide.u32 	%rd62, %r214, 4;
	mov.u64 	%rd63, __cudart_i2opi_f;
	add.s64 	%rd64, %rd63, %rd62;
	ld.global.nc.u32 	%r153, [%rd64];
	mad.wide.u32 	%rd65, %r153, %r46, %rd92;
	shr.u64 	%rd92, %rd65, 32;
	add.s64 	%rd66, %rd2, %rd62;
	st.local.u32 	[%rd66], %rd65;
	add.s32 	%r214, %r214, 1;
	setp.ne.s32 	%p30, %r214, 6;
	@%p30 bra 	$L__BB0_30;
	shr.u32 	%r154, %r45, 23;
	st.local.u32 	[%rd2+24], %rd92;
	and.b32  	%r49, %r154, 31;
	and.b32  	%r155, %r154, 224;
	add.s32 	%r156, %r155, -128;
	shr.u32 	%r157, %r156, 5;
	mul.wide.u32 	%rd67, %r157, 4;
	sub.s64 	%rd21, %rd2, %rd67;
	ld.local.u32 	%r215, [%rd21+24];
	ld.local.u32 	%r216, [%rd21+20];
	setp.eq.s32 	%p31, %r49, 0;
	@%p31 bra 	$L__BB0_33;
	shf.l.wrap.b32 	%r215, %r216, %r215, %r49;
	ld.local.u32 	%r158, [%rd21+16];
	shf.l.wrap.b32 	%r216, %r158, %r216, %r49;
$L__BB0_33:
	shr.u32 	%r159, %r215, 30;
	shf.l.wrap.b32 	%r160, %r216, %r215, 2;
	shl.b32 	%r161, %r216, 2;
	shr.u32 	%r162, %r160, 31;
	add.s32 	%r163, %r162, %r159;
	neg.s32 	%r164, %r163;
	setp.lt.s32 	%p32, %r45, 0;
	selp.b32 	%r217, %r164, %r163, %p32;
	xor.b32  	%r165, %r160, %r45;
	shr.s32 	%r166, %r160, 31;
	xor.b32  	%r167, %r166, %r160;
	xor.b32  	%r168, %r166, %r161;
	cvt.u64.u32 	%rd68, %r167;
	shl.b64 	%rd69, %rd68, 32;
	cvt.u64.u32 	%rd70, %r168;
	or.b64  	%rd71, %rd69, %rd70;
	cvt.rn.f64.s64 	%fd7, %rd71;
	mul.f64 	%fd8, %fd7, 0d3BF921FB54442D19;
	cvt.rn.f32.f64 	%f127, %fd8;
	neg.f32 	%f128, %f127;
	setp.lt.s32 	%p33, %r165, 0;
	selp.f32 	%f177, %f128, %f127, %p33;
$L__BB0_34:
	add.s32 	%r170, %r217, 1;
	mul.rn.f32 	%f130, %f177, %f177;
	and.b32  	%r171, %r217, 1;
	setp.eq.b32 	%p34, %r171, 1;
	selp.f32 	%f131, %f177, 0f3F800000, %p34;
	fma.rn.f32 	%f132, %f130, %f131, 0f00000000;
	fma.rn.f32 	%f133, %f130, 0f37CBAC00, 0fBAB607ED;
	selp.f32 	%f134, 0fB94D4153, %f133, %p34;
	selp.f32 	%f135, 0f3C0885E4, 0f3D2AAABB, %p34;
	fma.rn.f32 	%f136, %f134, %f130, %f135;
	selp.f32 	%f137, 0fBE2AAAA8, 0fBEFFFFFF, %p34;
	fma.rn.f32 	%f138, %f136, %f130, %f137;
	fma.rn.f32 	%f139, %f138, %f132, %f131;
	and.b32  	%r172, %r170, 2;
	setp.eq.s32 	%p35, %r172, 0;
	mov.f32 	%f140, 0f00000000;
	sub.f32 	%f141, %f140, %f139;
	selp.f32 	%f142, %f139, %f141, %p35;
	fma.rn.f32 	%f143, %f142, 0f3F000000, 0f3F000000;
	fma.rn.f32 	%f172, %f20, %f143, %f172;
	add.f32 	%f35, %f5, %f9;
	mul.f32 	%f144, %f35, 0f3F22F983;
	cvt.rni.s32.f32 	%r221, %f144;
	cvt.rn.f32.s32 	%f145, %r221;
	fma.rn.f32 	%f146, %f145, 0fBFC90FDA, %f35;
	fma.rn.f32 	%f147, %f145, 0fB3A22168, %f146;
	fma.rn.f32 	%f178, %f145, 0fA7C234C5, %f147;
	abs.f32 	%f37, %f35;
	setp.ltu.f32 	%p36, %f37, 0f47CE4780;
	@%p36 bra 	$L__BB0_42;
	setp.neu.f32 	%p37, %f37, 0f7F800000;
	@%p37 bra 	$L__BB0_37;
	mov.f32 	%f150, 0f00000000;
	mul.rn.f32 	%f178, %f35, %f150;
	mov.b32 	%r221, 0;
	bra.uni 	$L__BB0_42;
$L__BB0_37:
	mov.b32 	%r59, %f35;
	shl.b32 	%r174, %r59, 8;
	or.b32  	%r60, %r174, -2147483648;
	mov.b64 	%rd93, 0;
	mov.b32 	%r218, 0;
$L__BB0_38:
	.pragma "nounroll";
	mul.wide.u32 	%rd73, %r218, 4;
	mov.u64 	%rd74, __cudart_i2opi_f;
	add.s64 	%rd75, %rd74, %rd73;
	ld.global.nc.u32 	%r175, [%rd75];
	mad.wide.u32 	%rd76, %r175, %r60, %rd93;
	shr.u64 	%rd93, %rd76, 32;
	add.s64 	%rd77, %rd1, %rd73;
	st.local.u32 	[%rd77], %rd76;
	add.s32 	%r218, %r218, 1;
	setp.ne.s32 	%p38, %r218, 6;
	@%p38 bra 	$L__BB0_38;
	shr.u32 	%r176, %r59, 23;
	st.local.u32 	[%rd1+24], %rd93;
	and.b32  	%r63, %r176, 31;
	and.b32  	%r177, %r176, 224;
	add.s32 	%r178, %r177, -128;
	shr.u32 	%r179, %r178, 5;
	mul.wide.u32 	%rd78, %r179, 4;
	sub.s64 	%rd24, %rd1, %rd78;
	ld.local.u32 	%r219, [%rd24+24];
	ld.local.u32 	%r220, [%rd24+20];
	setp.eq.s32 	%p39, %r63, 0;
	@%p39 bra 	$L__BB0_41;
	shf.l.wrap.b32 	%r219, %r220, %r219, %r63;
	ld.local.u32 	%r180, [%rd24+16];
	shf.l.wrap.b32 	%r220, %r180, %r220, %r63;
$L__BB0_41:
	shr.u32 	%r181, %r219, 30;
	shf.l.wrap.b32 	%r182, %r220, %r219, 2;
	shl.b32 	%r183, %r220, 2;
	shr.u32 	%r184, %r182, 31;
	add.s32 	%r185, %r184, %r181;
	neg.s32 	%r186, %r185;
	setp.lt.s32 	%p40, %r59, 0;
	selp.b32 	%r221, %r186, %r185, %p40;
	xor.b32  	%r187, %r182, %r59;
	shr.s32 	%r188, %r182, 31;
	xor.b32  	%r189, %r188, %r182;
	xor.b32  	%r190, %r188, %r183;
	cvt.u64.u32 	%rd79, %r189;
	shl.b64 	%rd80, %rd79, 32;
	cvt.u64.u32 	%rd81, %r190;
	or.b64  	%rd82, %rd80, %rd81;
	cvt.rn.f64.s64 	%fd9, %rd82;
	mul.f64 	%fd10, %fd9, 0d3BF921FB54442D19;
	cvt.rn.f32.f64 	%f148, %fd10;
	neg.f32 	%f149, %f148;
	setp.lt.s32 	%p41, %r187, 0;
	selp.f32 	%f178, %f149, %f148, %p41;
$L__BB0_42:
	mul.rn.f32 	%f151, %f178, %f178;
	and.b32  	%r192, %r221, 1;
	setp.eq.b32 	%p42, %r192, 1;
	selp.f32 	%f152, 0f3F800000, %f178, %p42;
	fma.rn.f32 	%f153, %f151, %f152, 0f00000000;
	fma.rn.f32 	%f154, %f151, 0f37CBAC00, 0fBAB607ED;
	selp.f32 	%f155, %f154, 0fB94D4153, %p42;
	selp.f32 	%f156, 0f3D2AAABB, 0f3C0885E4, %p42;
	fma.rn.f32 	%f157, %f155, %f151, %f156;
	selp.f32 	%f158, 0fBEFFFFFF, 0fBE2AAAA8, %p42;
	fma.rn.f32 	%f159, %f157, %f151, %f158;
	fma.rn.f32 	%f160, %f159, %f153, %f152;
	and.b32  	%r193, %r221, 2;
	setp.eq.s32 	%p43, %r193, 0;
	mov.f32 	%f161, 0f00000000;
	sub.f32 	%f162, %f161, %f160;
	selp.f32 	%f163, %f160, %f162, %p43;
	fma.rn.f32 	%f164, %f163, 0f3F000000, 0f3F000000;
	fma.rn.f32 	%f171, %f20, %f164, %f171;
	add.s32 	%r201, %r201, 1;
	setp.ne.s32 	%p44, %r201, 5;
	@%p44 bra 	$L__BB0_2;
	ld.param.u64 	%rd86, [_Z14particleKernelP6uchar4jjf_param_0];
	mul.f32 	%f165, %f173, 0f437F0000;
	min.f32 	%f166, %f165, 0f437F0000;
	cvt.rzi.u32.f32 	%r194, %f166;
	mul.f32 	%f167, %f172, 0f437F0000;
	min.f32 	%f168, %f167, 0f437F0000;
	cvt.rzi.u32.f32 	%r195, %f168;
	mul.f32 	%f169, %f171, 0f437F0000;
	min.f32 	%f170, %f169, 0f437F0000;
	cvt.rzi.u32.f32 	%r196, %f170;
	mad.lo.s32 	%r197, %r73, %r82, %r1;
	cvta.to.global.u64 	%rd83, %rd86;
	mul.wide.s32 	%rd84, %r197, 4;
	add.s64 	%rd85, %rd83, %rd84;
	prmt.b32 	%r198, %r194, %r195, 0x3340U;
	prmt.b32 	%r199, %r196, 65535, 0x3340U;
	prmt.b32 	%r200, %r198, %r199, 0x5410U;
	st.global.u32 	[%rd85], %r200;
$L__BB0_44:
	ret;

}


// ===== COMPILED SASS (sm_100) =====

	.target	sm_100

	.elftype	@"ET_EXEC"


//--------------------- .note.nv.tkinfo           --------------------------
	.section	.note.nv.tkinfo,"",@"SHT_NOTE"
	.sectionflags	@"SHF_NOTE_NV_TKINFO"
	.tkinfo
        /*0018*/ 	.word	0x00000002
        /*0030*/ 	.string	""
        /*0030*/ 	.string	"ptxas"
        /*0030*/ 	.string	"Cuda compilation tools, release 13.0, V13.0.88"
        /*0030*/ 	.string	"Build cuda_13.0.r13.0/compiler.36424714_0"
        /*0030*/ 	.string	"-arch sm_100 -m 64 "



//--------------------- .note.nv.cuinfo           --------------------------
	.section	.note.nv.cuinfo,"",@"SHT_NOTE"
	.sectionflags	@"SHF_NOTE_NV_CUINFO"
        /*0018*/ 	.short	0x0002
        /*001a*/ 	.short	0x0064
        /*001c*/ 	.short	0x0082
	.zero		2


//--------------------- .nv.info                  --------------------------
	.section	.nv.info,"",@"SHT_CUDA_INFO"
	.align	4


	//----- nvinfo : EIATTR_REGCOUNT
	.align		4
        /*0000*/ 	.byte	0x04, 0x2f
        /*0002*/ 	.short	(.L_2 - .L_1)
	.align		4
.L_1:
        /*0004*/ 	.word	index@(_Z14particleKernelP6uchar4jjf)
        /*0008*/ 	.word	0x0000001e


	//----- nvinfo : EIATTR_FRAME_SIZE
	.align		4
.L_2:
        /*000c*/ 	.byte	0x04, 0x11
        /*000e*/ 	.short	(.L_4 - .L_3)
	.align		4
.L_3:
        /*0010*/ 	.word	index@($__internal_1_$__cuda_sm3x_div_rn_noftz_f32_slowpath)
        /*0014*/ 	.word	0x00000000


	//----- nvinfo : EIATTR_FRAME_SIZE
	.align		4
.L_4:
        /*0018*/ 	.byte	0x04, 0x11
        /*001a*/ 	.short	(.L_6 - .L_5)
	.align		4
.L_5:
        /*001c*/ 	.word	index@($__internal_0_$__cuda_sm20_sqrt_rn_f32_slowpath)
        /*0020*/ 	.word	0x00000000


	//----- nvinfo : EIATTR_FRAME_SIZE
	.align		4
.L_6:
        /*0024*/ 	.byte	0x04, 0x11
        /*0026*/ 	.short	(.L_8 - .L_7)
	.align		4
.L_7:
        /*0028*/ 	.word	index@(_Z14particleKernelP6uchar4jjf)
        /*002c*/ 	.word	0x00000000


	//----- nvinfo : EIATTR_MIN_STACK_SIZE
	.align		4
.L_8:
        /*0030*/ 	.byte	0x04, 0x12
        /*0032*/ 	.short	(.L_10 - .L_9)
	.align		4
.L_9:
        /*0034*/ 	.word	index@(_Z14particleKernelP6uchar4jjf)
        /*0038*/ 	.word	0x00000000
.L_10:


//--------------------- .nv.compat                --------------------------
	.section	.nv.compat,"",@"SHT_CUDA_COMPAT_INFO"
	.align	4
        /*0000*/ 	.byte	0x02, 0x09, 0x00, 0x00, 0x02, 0x02, 0x01, 0x00, 0x02, 0x05, 0x05, 0x00, 0x03, 0x07, 0x01, 0x01
        /*0010*/ 	.byte	0x02, 0x03, 0x00, 0x00, 0x02, 0x06, 0x01, 0x00, 0x04, 0x0b, 0x08, 0x00, 0x01, 0x00, 0x00, 0x00
        /*0020*/ 	.byte	0x00, 0x00, 0x00, 0x00


//--------------------- .nv.info._Z14particleKernelP6uchar4jjf --------------------------
	.section	.nv.info._Z14particleKernelP6uchar4jjf,"",@"SHT_CUDA_INFO"
	.sectionflags	@""
	.align	4


	//----- nvinfo : EIATTR_CUDA_API_VERSION
	.align		4
        /*0000*/ 	.byte	0x04, 0x37
        /*0002*/ 	.short	(.L_12 - .L_11)
.L_11:
        /*0004*/ 	.word	0x00000082


	//----- nvinfo : EIATTR_KPARAM_INFO
	.align		4
.L_12:
        /*0008*/ 	.byte	0x04, 0x17
        /*000a*/ 	.short	(.L_14 - .L_13)
.L_13:
        /*000c*/ 	.word	0x00000000
        /*0010*/ 	.short	0x0003
        /*0012*/ 	.short	0x0010
        /*0014*/ 	.byte	0x00, 0xf0, 0x11, 0x00


	//----- nvinfo : EIATTR_KPARAM_INFO
	.align		4
.L_14:
        /*0018*/ 	.byte	0x04, 0x17
        /*001a*/ 	.short	(.L_16 - .L_15)
.L_15:
        /*001c*/ 	.word	0x00000000
        /*0020*/ 	.short	0x0002
        /*0022*/ 	.short	0x000c
        /*0024*/ 	.byte	0x00, 0xf0, 0x11, 0x00


	//----- nvinfo : EIATTR_KPARAM_INFO
	.align		4
.L_16:
        /*0028*/ 	.byte	0x04, 0x17
        /*002a*/ 	.short	(.L_18 - .L_17)
.L_17:
        /*002c*/ 	.word	0x00000000
        /*0030*/ 	.short	0x0001
        /*0032*/ 	.short	0x0008
        /*0034*/ 	.byte	0x00, 0xf0, 0x11, 0x00


	//----- nvinfo : EIATTR_KPARAM_INFO
	.align		4
.L_18:
        /*0038*/ 	.byte	0x04, 0x17
        /*003a*/ 	.short	(.L_20 - .L_19)
.L_19:
        /*003c*/ 	.word	0x00000000
        /*0040*/ 	.short	0x0000
        /*0042*/ 	.short	0x0000
        /*0044*/ 	.byte	0x00, 0xf5, 0x21, 0x00


	//----- nvinfo : EIATTR_SPARSE_MMA_MASK
	.align		4
.L_20:
        /*0048*/ 	.byte	0x03, 0x50
        /*004a*/ 	.short	0x0000


	//----- nvinfo : EIATTR_MAXREG_COUNT
	.align		4
        /*004c*/ 	.byte	0x03, 0x1b
        /*004e*/ 	.short	0x00ff


	//----- nvinfo : EIATTR_MERCURY_ISA_VERSION
	.align		4
        /*0050*/ 	.byte	0x03, 0x5f
        /*0052*/ 	.short	0x0101


	//----- nvinfo : EIATTR_VRC_CTA_INIT_COUNT
	.align		4
        /*0054*/ 	.byte	0x02, 0x4a
	.zero		1
	.zero		1


	//----- nvinfo : EIATTR_EXIT_INSTR_OFFSETS
	.align		4
        /*0058*/ 	.byte	0x04, 0x1c
        /*005a*/ 	.short	(.L_22 - .L_21)


	//   ....[0]....
.L_21:
        /*005c*/ 	.word	0x000000c0


	//   ....[1]....
        /*0060*/ 	.word	0x00002bc0


	//----- nvinfo : EIATTR_CRS_STACK_SIZE
	.align		4
.L_22:
        /*0064*/ 	.byte	0x04, 0x1e
        /*0066*/ 	.short	(.L_24 - .L_23)
.L_23:
        /*0068*/ 	.word	0x00000000


	//----- nvinfo : EIATTR_CBANK_PARAM_SIZE
	.align		4
.L_24:
        /*006c*/ 	.byte	0x03, 0x19
        /*006e*/ 	.short	0x0014


	//----- nvinfo : EIATTR_PARAM_CBANK
	.align		4
        /*0070*/ 	.byte	0x04, 0x0a
        /*0072*/ 	.short	(.L_26 - .L_25)
	.align		4
.L_25:
        /*0074*/ 	.word	index@(.nv.constant0._Z14particleKernelP6uchar4jjf)
        /*0078*/ 	.short	0x0380
        /*007a*/ 	.short	0x0014


	//----- nvinfo : EIATTR_SW_WAR
	.align		4
.L_26:
        /*007c*/ 	.byte	0x04, 0x36
        /*007e*/ 	.short	(.L_28 - .L_27)
.L_27:
        /*0080*/ 	.word	0x00000008
.L_28:


//--------------------- .nv.callgraph             --------------------------
	.section	.nv.callgraph,"",@"SHT_CUDA_CALLGRAPH"
	.align	4
	.sectionentsize	8
	.align		4
        /*0000*/ 	.word	0x00000000
	.align		4
        /*0004*/ 	.word	0xffffffff
	.align		4
        /*0008*/ 	.word	0x00000000
	.align		4
        /*000c*/ 	.word	0xfffffffe
	.align		4
        /*0010*/ 	.word	0x00000000
	.align		4
        /*0014*/ 	.word	0xfffffffd
	.align		4
        /*0018*/ 	.word	0x00000000
	.align		4
        /*001c*/ 	.word	0xfffffffc


//--------------------- .nv.constant4             --------------------------
	.section	.nv.constant4,"a",@progbits
	.align	8
	.align		8
.nv.constant4:
        /*0000*/ 	.dword	__cudart_i2opi_f


//--------------------- .text._Z14particleKernelP6uchar4jjf --------------------------
	.section	.text._Z14particleKernelP6uchar4jjf,"ax",@progbits
	.align	128
        .global         _Z14particleKernelP6uchar4jjf
        .type           _Z14particleKernelP6uchar4jjf,@function
        .size           _Z14particleKernelP6uchar4jjf,(.L_x_37 - _Z14particleKernelP6uchar4jjf)
        .other          _Z14particleKernelP6uchar4jjf,@"STO_CUDA_ENTRY STV_DEFAULT"
_Z14particleKernelP6uchar4jjf:
.text._Z14particleKernelP6uchar4jjf:
[----:B------:R-:W-:Y:S01]  /*0000*/  LDC R1, c[0x0][0x37c] ;  /* 0x0000df00ff017b82 */ /* 0x000fe20000000800 */
[----:B------:R-:W0:Y:S07]  /*0010*/  S2R R5, SR_TID.Y ;  /* 0x0000000000057919 */ /* 0x000e2e0000002200 */
[----:B------:R-:W1:Y:S01]  /*0020*/  LDC R3, c[0x0][0x360] ;  /* 0x0000d800ff037b82 */ /* 0x000e620000000800 */
[----:B------:R-:W2:Y:S01]  /*0030*/  LDCU.64 UR6, c[0x0][0x388] ;  /* 0x00007100ff0677ac */ /* 0x000ea20008000a00 */
[----:B------:R-:W1:Y:S06]  /*0040*/  S2R R2, SR_TID.X ;  /* 0x0000000000027919 */ /* 0x000e6c0000002100 */
[----:B------:R-:W0:Y:S08]  /*0050*/  S2UR UR5, SR_CTAID.Y ;  /* 0x00000000000579c3 */ /* 0x000e300000002600 */
[----:B------:R-:W0:Y:S08]  /*0060*/  LDC R0, c[0x0][0x364] ;  /* 0x0000d900ff007b82 */ /* 0x000e300000000800 */
[----:B------:R-:W1:Y:S01]  /*0070*/  S2UR UR4, SR_CTAID.X ;  /* 0x00000000000479c3 */ /* 0x000e620000002500 */
[----:B0-----:R-:W-:-:S05]  /*0080*/  IMAD R0, R0, UR5, R5 ;  /* 0x0000000500007c24 */ /* 0x001fca000f8e0205 */
[----:B--2---:R-:W-:Y:S01]  /*0090*/  ISETP.GE.U32.AND P0, PT, R0, UR7, PT ;  /* 0x0000000700007c0c */ /* 0x004fe2000bf06070 */
[----:B-1----:R-:W-:-:S05]  /*00a0*/  IMAD R3, R3, UR4, R2 ;  /* 0x0000000403037c24 */ /* 0x002fca000f8e0202 */
[----:B------:R-:W-:-:S13]  /*00b0*/  ISETP.GE.U32.OR P0, PT, R3, UR6, P0 ;  /* 0x0000000603007c0c */ /* 0x000fda0008706470 */
[----:B------:R-:W-:Y:S05]  /*00c0*/  @P0 EXIT ;  /* 0x000000000000094d */ /* 0x000fea0003800000 */
[----:B------:R-:W-:Y:S01]  /*00d0*/  I2FP.F32.U32 R5, UR6 ;  /* 0x0000000600057c45 */ /* 0x000fe20008201000 */
[----:B------:R-:W-:Y:S01]  /*00e0*/  BSSY.RECONVERGENT B0, `(.L_x_0) ;  /* 0x000000d000007945 */ /* 0x000fe20003800200 */
[----:B------:R-:W-:Y:S02]  /*00f0*/  I2FP.F32.S32 R4, R3 ;  /* 0x0000000300047245 */ /* 0x000fe40000201400 */
[----:B------:R-:W0:Y:S08]  /*0100*/  MUFU.RCP R2, R5 ;  /* 0x0000000500027308 */ /* 0x000e300000001000 */
[----:B------:R-:W1:Y:S01]  /*0110*/  FCHK P0, R4, R5 ;  /* 0x0000000504007302 */ /* 0x000e620000000000 */
[----:B0-----:R-:W-:-:S04]  /*0120*/  FFMA R7, -R5, R2, 1 ;  /* 0x3f80000005077423 */ /* 0x001fc80000000102 */
[----:B------:R-:W-:-:S04]  /*0130*/  FFMA R7, R2, R7, R2 ;  /* 0x0000000702077223 */ /* 0x000fc80000000002 */
[----:B------:R-:W-:-:S04]  /*0140*/  FFMA R2, R4, R7, RZ ;  /* 0x0000000704027223 */ /* 0x000fc800000000ff */
[----:B------:R-:W-:-:S04]  /*0150*/  FFMA R6, -R5, R2, R4 ;  /* 0x0000000205067223 */ /* 0x000fc80000000104 */
[----:B------:R-:W-:Y:S01]  /*0160*/  FFMA R2, R7, R6, R2 ;  /* 0x0000000607027223 */ /* 0x000fe20000000002 */
[----:B-1----:R-:W-:Y:S06]  /*0170*/  @!P0 BRA `(.L_x_1) ;  /* 0x00000000000c8947 */ /* 0x002fec0003800000 */
[----:B------:R-:W-:-:S07]  /*0180*/  MOV R6, 0x1a0 ;  /* 0x000001a000067802 */ /* 0x000fce0000000f00 */
[----:B------:R-:W-:Y:S05]  /*0190*/  CALL.REL.NOINC `($__internal_1_$__cuda_sm3x_div_rn_noftz_f32_slowpath) ;  /* 0x0000002800e87944 */ /* 0x000fea0003c00000 */
[----:B------:R-:W-:-:S07]  /*01a0*/  IMAD.MOV.U32 R2, RZ, RZ, R4 ;  /* 0x000000ffff027224 */ /* 0x000fce00078e0004 */
.L_x_1:
[----:B------:R-:W-:Y:S05]  /*01b0*/  BSYNC.RECONVERGENT B0 ;  /* 0x0000000000007941 */ /* 0x000fea0003800200 */
.L_x_0:
[----:B------:R-:W0:Y:S01]  /*01c0*/  LDCU UR4, c[0x0][0x38c] ;  /* 0x00007180ff0477ac */ /* 0x000e220008000800 */
[----:B------:R-:W-:Y:S01]  /*01d0*/  I2FP.F32.U32 R5, R0 ;  /* 0x0000000000057245 */ /* 0x000fe20000201000 */
[----:B------:R-:W-:Y:S01]  /*01e0*/  BSSY.RECONVERGENT B0, `(.L_x_2) ;  /* 0x000000e000007945 */ /* 0x000fe20003800200 */
[----:B0-----:R-:W-:-:S04]  /*01f0*/  I2FP.F32.U32 R6, UR4 ;  /* 0x0000000400067c45 */ /* 0x001fc80008201000 */
        /* <DEDUP_REMOVED lines=8> */
[----:B------:R-:W-:Y:S02]  /*0280*/  IMAD.MOV.U32 R4, RZ, RZ, R5 ;  /* 0x000000ffff047224 */ /* 0x000fe400078e0005 */
[----:B------:R-:W-:Y:S01]  /*0290*/  IMAD.MOV.U32 R5, RZ, RZ, R6 ;  /* 0x000000ffff057224 */ /* 0x000fe200078e0006 */
[----:B------:R-:W-:-:S07]  /*02a0*/  MOV R6, 0x2c0 ;  /* 0x000002c000067802 */ /* 0x000fce0000000f00 */
[----:B------:R-:W-:Y:S05]  /*02b0*/  CALL.REL.NOINC `($__internal_1_$__cuda_sm3x_div_rn_noftz_f32_slowpath) ;  /* 0x0000002800a07944 */ /* 0x000fea0003c00000 */
.L_x_3:
[----:B------:R-:W-:Y:S05]  /*02c0*/  BSYNC.RECONVERGENT B0 ;  /* 0x0000000000007941 */ /* 0x000fea0003800200 */
.L_x_2:
[----:B------:R-:W0:Y:S01]  /*02d0*/  LDC R8, c[0x0][0x390] ;  /* 0x0000e400ff087b82 */ /* 0x000e220000000800 */
[----:B------:R-:W-:Y:S01]  /*02e0*/  IMAD.MOV.U32 R5, RZ, RZ, RZ ;  /* 0x000000ffff057224 */ /* 0x000fe200078e00ff */
[----:B------:R-:W-:Y:S01]  /*02f0*/  CS2R R6, SRZ ;  /* 0x0000000000067805 */ /* 0x000fe2000001ff00 */
[----:B------:R-:W1:Y:S01]  /*0300*/  LDCU.64 UR6, c[0x0][0x358] ;  /* 0x00006b00ff0677ac */ /* 0x000e620008000a00 */
[----:B------:R-:W-:Y:S01]  /*0310*/  UMOV UR4, URZ ;  /* 0x000000ff00047c82 */ /* 0x000fe20008000000 */
[----:B01----:R-:W-:-:S07]  /*0320*/  FMUL R8, R8, 0.30000001192092895508 ;  /* 0x3e99999a08087820 */ /* 0x003fce0000400000 */
.L_x_22:
[----:B------:R-:W-:-:S05]  /*0330*/  I2FP.F32.U32 R17, UR4 ;  /* 0x0000000400117c45 */ /* 0x000fca0008201000 */
[----:B------:R-:W-:-:S04]  /*0340*/  FFMA R17, R17, 2, R8 ;  /* 0x4000000011117823 */ /* 0x000fc80000000008 */
[C---:B------:R-:W-:Y:S01]  /*0350*/  FMUL R20, R17.reuse, 0.63661974668502807617 ;  /* 0x3f22f98311147820 */ /* 0x040fe20000400000 */
[----:B------:R-:W-:-:S05]  /*0360*/  FSETP.GE.AND P5, PT, |R17|, 105615, PT ;  /* 0x47ce47801100780b */ /* 0x000fca0003fa6200 */
[----:B------:R-:W0:Y:S02]  /*0370*/  F2I.NTZ R20, R20 ;  /* 0x0000001400147305 */ /* 0x000e240000203100 */
[----:B0-----:R-:W-:Y:S01]  /*0380*/  I2FP.F32.S32 R14, R20 ;  /* 0x00000014000e7245 */ /* 0x001fe20000201400 */
[----:B------:R-:W-:-:S04]  /*0390*/  IMAD.MOV.U32 R22, RZ, RZ, R20 ;  /* 0x000000ffff167224 */ /* 0x000fc800078e0014 */
[----:B------:R-:W-:-:S04]  /*03a0*/  FFMA R15, R14, -1.5707962512969970703, R17 ;  /* 0xbfc90fda0e0f7823 */ /* 0x000fc80000000011 */
[----:B------:R-:W-:-:S04]  /*03b0*/  FFMA R15, R14, -7.5497894158615963534e-08, R15 ;  /* 0xb3a221680e0f7823 */ /* 0x000fc8000000000f */
[----:B------:R-:W-:-:S05]  /*03c0*/  FFMA R21, R14, -5.3903029534742383927e-15, R15 ;  /* 0xa7c234c50e157823 */ /* 0x000fca000000000f */
[----:B------:R-:W-:Y:S01]  /*03d0*/  MOV R14, R21 ;  /* 0x00000015000e7202 */ /* 0x000fe20000000f00 */
[----:B------:R-:W-:Y:S06]  /*03e0*/  @!P5 BRA `(.L_x_4) ;  /* 0x000000040084d947 */ /* 0x000fec0003800000 */
[----:B------:R-:W-:-:S13]  /*03f0*/  FSETP.NEU.AND P0, PT, |R17|, +INF , PT ;  /* 0x7f8000001100780b */ /* 0x000fda0003f0d200 */
[----:B------:R-:W-:Y:S01]  /*0400*/  @!P0 FMUL R14, RZ, R17 ;  /* 0x00000011ff0e8220 */ /* 0x000fe20000400000 */
[----:B------:R-:W-:Y:S01]  /*0410*/  @!P0 IMAD.MOV.U32 R20, RZ, RZ, RZ ;  /* 0x000000ffff148224 */ /* 0x000fe200078e00ff */
[----:B------:R-:W-:Y:S06]  /*0420*/  @!P0 BRA `(.L_x_4) ;  /* 0x0000000400748947 */ /* 0x000fec0003800000 */
[----:B------:R-:W-:Y:S01]  /*0430*/  IMAD.SHL.U32 R14, R17, 0x100, RZ ;  /* 0x00000100110e7824 */ /* 0x000fe200078e00ff */
[----:B------:R-:W0:Y:S01]  /*0440*/  LDCU.64 UR8, c[0x4][URZ] ;  /* 0x01000000ff0877ac */ /* 0x000e220008000a00 */
[----:B------:R-:W-:Y:S02]  /*0450*/  IMAD.MOV.U32 R23, RZ, RZ, RZ ;  /* 0x000000ffff177224 */ /* 0x000fe400078e00ff */
[----:B------:R-:W-:Y:S01]  /*0460*/  IMAD.MOV.U32 R25, RZ, RZ, RZ ;  /* 0x000000ffff197224 */ /* 0x000fe200078e00ff */
[----:B------:R-:W-:Y:S01]  /*0470*/  LOP3.LUT R27, R14, 0x80000000, RZ, 0xfc, !PT ;  /* 0x800000000e1b7812 */ /* 0x000fe200078efcff */
[----:B------:R-:W-:Y:S01]  /*0480*/  IMAD.MOV.U32 R20, RZ, RZ, RZ ;  /* 0x000000ffff147224 */ /* 0x000fe200078e00ff */
[----:B------:R-:W-:-:S06]  /*0490*/  UMOV UR5, URZ ;  /* 0x000000ff00057c82 */ /* 0x000fcc0008000000 */
.L_x_5:
[----:B0-----:R-:W-:Y:S01]  /*04a0*/  MOV R14, UR8 ;  /* 0x00000008000e7c02 */ /* 0x001fe20008000f00 */
[----:B------:R-:W-:-:S05]  /*04b0*/  IMAD.U32 R15, RZ, RZ, UR9 ;  /* 0x00000009ff0f7e24 */ /* 0x000fca000f8e00ff */
[----:B------:R-:W2:Y:S01]  /*04c0*/  LDG.E.CONSTANT R14, desc[UR6][R14.64] ;  /* 0x000000060e0e7981 */ /* 0x000ea2000c1e9900 */
[----:B------:R-:W-:Y:S01]  /*04d0*/  UIADD3 UR5, UPT, UPT, UR5, 0x1, URZ ;  /* 0x0000000105057890 */ /* 0x000fe2000fffe0ff */
[C---:B------:R-:W-:Y:S01]  /*04e0*/  ISETP.EQ.AND P0, PT, R20.reuse, RZ, PT ;  /* 0x000000ff1400720c */ /* 0x040fe20003f02270 */
[----:B------:R-:W-:Y:S01]  /*04f0*/  UIADD3 UR8, UP1, UPT, UR8, 0x4, URZ ;  /* 0x0000000408087890 */ /* 0x000fe2000ff3e0ff */
[C---:B------:R-:W-:Y:S01]  /*0500*/  ISETP.EQ.AND P1, PT, R20.reuse, 0x4, PT ;  /* 0x000000041400780c */ /* 0x040fe20003f22270 */
[----:B------:R-:W-:Y:S01]  /*0510*/  UISETP.NE.AND UP0, UPT, UR5, 0x6, UPT ;  /* 0x000000060500788c */ /* 0x000fe2000bf05270 */
[C---:B------:R-:W-:Y:S01]  /*0520*/  ISETP.EQ.AND P3, PT, R20.reuse, 0xc, PT ;  /* 0x0000000c1400780c */ /* 0x040fe20003f62270 */
[----:B------:R-:W-:Y:S01]  /*0530*/  UIADD3.X UR9, UPT, UPT, URZ, UR9, URZ, UP1, !UPT ;  /* 0x00000009ff097290 */ /* 0x000fe20008ffe4ff */
[C---:B------:R-:W-:Y:S02]  /*0540*/  ISETP.EQ.AND P4, PT, R20.reuse, 0x10, PT ;  /* 0x000000101400780c */ /* 0x040fe40003f82270 */
[----:B------:R-:W-:Y:S01]  /*0550*/  ISETP.EQ.AND P6, PT, R20, 0x14, PT ;  /* 0x000000141400780c */ /* 0x000fe20003fc2270 */
[----:B--2---:R-:W-:-:S03]  /*0560*/  IMAD.WIDE.U32 R18, R14, R27, RZ ;  /* 0x0000001b0e127225 */ /* 0x004fc600078e00ff */
[----:B------:R-:W-:-:S05]  /*0570*/  IADD3 R18, P2, PT, R18, R23, RZ ;  /* 0x0000001712127210 */ /* 0x000fca0007f5e0ff */
[----:B------:R-:W-:Y:S01]  /*0580*/  @P3 MOV R12, R18 ;  /* 0x00000012000c3202 */ /* 0x000fe20000000f00 */
[----:B------:R-:W-:Y:S01]  /*0590*/  IMAD.X R23, R19, 0x1, R25, P2 ;  /* 0x0000000113177824 */ /* 0x000fe200010e0619 */
[C---:B------:R-:W-:Y:S01]  /*05a0*/  ISETP.EQ.AND P2, PT, R20.reuse, 0x8, PT ;  /* 0x000000081400780c */ /* 0x040fe20003f42270 */
[--C-:B------:R-:W-:Y:S02]  /*05b0*/  @P0 IMAD.MOV.U32 R9, RZ, RZ, R18.reuse ;  /* 0x000000ffff090224 */ /* 0x100fe400078e0012 */
[--C-:B------:R-:W-:Y:S02]  /*05c0*/  @P1 IMAD.MOV.U32 R10, RZ, RZ, R18.reuse ;  /* 0x000000ffff0a1224 */ /* 0x100fe400078e0012 */
[--C-:B------:R-:W-:Y:S02]  /*05d0*/  @P4 IMAD.MOV.U32 R13, RZ, RZ, R18.reuse ;  /* 0x000000ffff0d4224 */ /* 0x100fe400078e0012 */
[----:B------:R-:W-:Y:S02]  /*05e0*/  @P6 IMAD.MOV.U32 R16, RZ, RZ, R18 ;  /* 0x000000ffff106224 */ /* 0x000fe400078e0012 */
[----:B------:R-:W-:-:S04]  /*05f0*/  VIADD R20, R20, 0x4 ;  /* 0x0000000414147836 */ /* 0x000fc80000000000 */
[----:B------:R-:W-:Y:S01]  /*0600*/  @P2 IMAD.MOV.U32 R11, RZ, RZ, R18 ;  /* 0x000000ffff0b2224 */ /* 0x000fe200078e0012 */
[----:B------:R-:W-:Y:S06]  /*0610*/  BRA.U UP0, `(.L_x_5) ;  /* 0xfffffffd00a07547 */ /* 0x000fec000b83ffff */
[----:B------:R-:W-:-:S04]  /*0620*/  SHF.R.U32.HI R14, RZ, 0x17, R17 ;  /* 0x00000017ff0e7819 */ /* 0x000fc80000011611 */
[----:B------:R-:W-:-:S05]  /*0630*/  LOP3.LUT R15, R14, 0xe0, RZ, 0xc0, !PT ;  /* 0x000000e00e0f7812 */ /* 0x000fca00078ec0ff */
[----:B------:R-:W-:-:S05]  /*0640*/  VIADD R15, R15, 0xffffff80 ;  /* 0xffffff800f0f7836 */ /* 0x000fca0000000000 */
[----:B------:R-:W-:-:S05]  /*0650*/  SHF.R.U32.HI R15, RZ, 0x5, R15 ;  /* 0x00000005ff0f7819 */ /* 0x000fca000001160f */
[----:B------:R-:W-:-:S05]  /*0660*/  IMAD.U32 R19, R15, -0x4, RZ ;  /* 0xfffffffc0f137824 */ /* 0x000fca00078e00ff */
[C---:B------:R-:W-:Y:S02]  /*0670*/  ISETP.EQ.AND P0, PT, R19.reuse, -0x18, PT ;  /* 0xffffffe81300780c */ /* 0x040fe40003f02270 */
[C---:B------:R-:W-:Y:S02]  /*0680*/  ISETP.EQ.AND P6, PT, R19.reuse, -0x14, PT ;  /* 0xffffffec1300780c */ /* 0x040fe40003fc2270 */
[C---:B------:R-:W-:Y:S02]  /*0690*/  ISETP.EQ.AND P4, PT, R19.reuse, -0x10, PT ;  /* 0xfffffff01300780c */ /* 0x040fe40003f82270 */
[C---:B------:R-:W-:Y:S02]  /*06a0*/  ISETP.EQ.AND P3, PT, R19.reuse, -0xc, PT ;  /* 0xfffffff41300780c */ /* 0x040fe40003f62270 */
[C---:B------:R-:W-:Y:S02]  /*06b0*/  ISETP.EQ.AND P2, PT, R19.reuse, -0x8, PT ;  /* 0xfffffff81300780c */ /* 0x040fe40003f42270 */
[----:B------:R-:W-:-:S03]  /*06c0*/  ISETP.EQ.AND P1, PT, R19, -0x4, PT ;  /* 0xfffffffc1300780c */ /* 0x000fc60003f22270 */
[----:B------:R-:W-:Y:S02]  /*06d0*/  @P0 MOV R17, R9 ;  /* 0x0000000900110202 */ /* 0x000fe40000000f00 */
[----:B------:R-:W-:Y:S01]  /*06e0*/  @P6 IMAD.MOV.U32 R15, RZ, RZ, R9 ;  /* 0x000000ffff0f6224 */ /* 0x000fe200078e0009 */
[C---:B------:R-:W-:Y:S01]  /*06f0*/  ISETP.EQ.AND P0, PT, R19.reuse, RZ, PT ;  /* 0x000000ff1300720c */ /* 0x040fe20003f02270 */
[--C-:B------:R-:W-:Y:S01]  /*0700*/  @P6 IMAD.MOV.U32 R17, RZ, RZ, R10.reuse ;  /* 0x000000ffff116224 */ /* 0x100fe200078e000a */
[----:B------:R-:W-:Y:S01]  /*0710*/  ISETP.EQ.AND P6, PT, R19, 0x4, PT ;  /* 0x000000041300780c */ /* 0x000fe20003fc2270 */
[----:B------:R-:W-:Y:S02]  /*0720*/  @P4 IMAD.MOV.U32 R15, RZ, RZ, R10 ;  /* 0x000000ffff0f4224 */ /* 0x000fe400078e000a */
[----:B------:R-:W-:Y:S01]  /*0730*/  @P3 IMAD.MOV.U32 R15, RZ, RZ, R11 ;  /* 0x000000ffff0f3224 */ /* 0x000fe200078e000b */
[----:B------:R-:W-:Y:S01]  /*0740*/  P2R R18, PR, RZ, 0x40 ;  /* 0x00000040ff127803 */ /* 0x000fe20000000000 */
[----:B------:R-:W-:-:S02]  /*0750*/  @P2 IMAD.MOV.U32 R15, RZ, RZ, R12 ;  /* 0x000000ffff0f2224 */ /* 0x000fc400078e000c */
[----:B------:R-:W-:Y:S02]  /*0760*/  @P1 IMAD.MOV.U32 R15, RZ, RZ, R13 ;  /* 0x000000ffff0f1224 */ /* 0x000fe400078e000d */
[----:B------:R-:W-:Y:S01]  /*0770*/  @P4 IMAD.MOV.U32 R17, RZ, RZ, R11 ;  /* 0x000000ffff114224 */ /* 0x000fe200078e000b */
[----:B------:R-:W-:Y:S01]  /*0780*/  @P3 MOV R17, R12 ;  /* 0x0000000c00113202 */ /* 0x000fe20000000f00 */
[--C-:B------:R-:W-:Y:S02]  /*0790*/  @P0 IMAD.MOV.U32 R15, RZ, RZ, R16.reuse ;  /* 0x000000ffff0f0224 */ /* 0x100fe400078e0010 */
[----:B------:R-:W-:Y:S01]  /*07a0*/  @P6 IMAD.MOV.U32 R15, RZ, RZ, R23 ;  /* 0x000000ffff0f6224 */ /* 0x000fe200078e0017 */
[----:B------:R-:W-:Y:S01]  /*07b0*/  LOP3.LUT P6, RZ, R14, 0x1f, RZ, 0xc0, !PT ;  /* 0x0000001f0eff7812 */ /* 0x000fe200078cc0ff */
[----:B------:R-:W-:Y:S02]  /*07c0*/  @P2 IMAD.MOV.U32 R17, RZ, RZ, R13 ;  /* 0x000000ffff112224 */ /* 0x000fe400078e000d */
[----:B------:R-:W-:Y:S01]  /*07d0*/  @P1 IMAD.MOV.U32 R17, RZ, RZ, R16 ;  /* 0x000000ffff111224 */ /* 0x000fe200078e0010 */
[----:B------:R-:W-:-:S09]  /*07e0*/  @P0 MOV R17, R23 ;  /* 0x0000001700110202 */ /* 0x000fd20000000f00 */
[----:B------:R-:W-:Y:S05]  /*07f0*/  @!P6 BRA `(.L_x_6) ;  /* 0x000000000030e947 */ /* 0x000fea0003800000 */
[----:B------:R-:W-:Y:S01]  /*0800*/  @P4 IMAD.MOV.U32 R18, RZ, RZ, R9 ;  /* 0x000000ffff124224 */ /* 0x000fe200078e0009 */
[C---:B------:R-:W-:Y:S01]  /*0810*/  ISETP.EQ.AND P6, PT, R19.reuse, 0x4, PT ;  /* 0x000000041300780c */ /* 0x040fe20003fc2270 */
[----:B------:R-:W-:Y:S01]  /*0820*/  @P3 IMAD.MOV.U32 R18, RZ, RZ, R10 ;  /* 0x000000ffff123224 */ /* 0x000fe200078e000a */
[----:B------:R-:W-:Y:S01]  /*0830*/  LOP3.LUT R14, R14, 0x1f, RZ, 0xc0, !PT ;  /* 0x0000001f0e0e7812 */ /* 0x000fe200078ec0ff */
[----:B------:R-:W-:Y:S01]  /*0840*/  @P2 IMAD.MOV.U32 R18, RZ, RZ, R11 ;  /* 0x000000ffff122224 */ /* 0x000fe200078e000b */
[----:B------:R-:W-:Y:S01]  /*0850*/  ISETP.EQ.AND P2, PT, R19, 0x8, PT ;  /* 0x000000081300780c */ /* 0x000fe20003f42270 */
[----:B------:R-:W-:Y:S01]  /*0860*/  @P1 IMAD.MOV.U32 R18, RZ, RZ, R12 ;  /* 0x000000ffff121224 */ /* 0x000fe200078e000c */
[----:B------:R-:W-:Y:S02]  /*0870*/  @P0 MOV R18, R13 ;  /* 0x0000000d00120202 */ /* 0x000fe40000000f00 */
[----:B------:R-:W-:-:S05]  /*0880*/  SHF.L.W.U32.HI R17, R15, R14, R17 ;  /* 0x0000000e0f117219 */ /* 0x000fca0000010e11 */
[----:B------:R-:W-:-:S04]  /*0890*/  @P6 IMAD.MOV.U32 R18, RZ, RZ, R16 ;  /* 0x000000ffff126224 */ /* 0x000fc800078e0010 */
[----:B------:R-:W-:-:S05]  /*08a0*/  @P2 IMAD.MOV.U32 R18, RZ, RZ, R23 ;  /* 0x000000ffff122224 */ /* 0x000fca00078e0017 */
[----:B------:R-:W-:-:S07]  /*08b0*/  SHF.L.W.U32.HI R15, R18, R14, R15 ;  /* 0x0000000e120f7219 */ /* 0x000fce0000010e0f */
.L_x_6:
[C-C-:B------:R-:W-:Y:S01]  /*08c0*/  SHF.L.W.U32.HI R20, R15.reuse, 0x2, R17.reuse ;  /* 0x000000020f147819 */ /* 0x140fe20000010e11 */
[----:B------:R-:W-:Y:S01]  /*08d0*/  IMAD.SHL.U32 R15, R15, 0x4, RZ ;  /* 0x000000040f0f7824 */ /* 0x000fe200078e00ff */
[----:B------:R-:W-:Y:S01]  /*08e0*/  UMOV UR8, 0x54442d19 ;  /* 0x54442d1900087882 */ /* 0x000fe20000000000 */
[----:B------:R-:W-:Y:S01]  /*08f0*/  UMOV UR9, 0x3bf921fb ;  /* 0x3bf921fb00097882 */ /* 0x000fe20000000000 */
[----:B------:R-:W-:Y:S02]  /*0900*/  SHF.R.S32.HI R18, RZ, 0x1f, R20 ;  /* 0x0000001fff127819 */ /* 0x000fe40000011414 */
[----:B------:R-:W-:Y:S02]  /*0910*/  I2FP.F32.U32 R23, UR4 ;  /* 0x0000000400177c45 */ /* 0x000fe40008201000 */
[C---:B------:R-:W-:Y:S02]  /*0920*/  LOP3.LUT R14, R18.reuse, R15, RZ, 0x3c, !PT ;  /* 0x0000000f120e7212 */ /* 0x040fe400078e3cff */
[----:B------:R-:W-:Y:S01]  /*0930*/  LOP3.LUT R15, R18, R20, RZ, 0x3c, !PT ;  /* 0x00000014120f7212 */ /* 0x000fe200078e3cff */
[----:B------:R-:W-:Y:S01]  /*0940*/  FFMA R23, R23, 2, R8 ;  /* 0x4000000017177823 */ /* 0x000fe20000000008 */
[----:B------:R-:W-:-:S04]  /*0950*/  SHF.R.U32.HI R17, RZ, 0x1e, R17 ;  /* 0x0000001eff117819 */ /* 0x000fc80000011611 */
[----:B------:R-:W0:Y:S01]  /*0960*/  I2F.F64.S64 R14, R14 ;  /* 0x0000000e000e7312 */ /* 0x000e220000301c00 */
[----:B------:R-:W-:Y:S02]  /*0970*/  ISETP.GE.AND P0, PT, R23, RZ, PT ;  /* 0x000000ff1700720c */ /* 0x000fe40003f06270 */
[C---:B------:R-:W-:Y:S02]  /*0980*/  LOP3.LUT R23, R20.reuse, R23, RZ, 0x3c, !PT ;  /* 0x0000001714177212 */ /* 0x040fe400078e3cff */
[----:B------:R-:W-:Y:S02]  /*0990*/  LEA.HI R20, R20, R17, RZ, 0x1 ;  /* 0x0000001114147211 */ /* 0x000fe400078f08ff */
[----:B------:R-:W-:Y:S01]  /*09a0*/  ISETP.GE.AND P1, PT, R23, RZ, PT ;  /* 0x000000ff1700720c */ /* 0x000fe20003f26270 */
[----:B0-----:R-:W-:Y:S02]  /*09b0*/  DMUL R18, R14, UR8 ;  /* 0x000000080e127c28 */ /* 0x001fe40008000000 */
[----:B------:R-:W-:-:S04]  /*09c0*/  IMAD.MOV R14, RZ, RZ, -R20 ;  /* 0x000000ffff0e7224 */ /* 0x000fc800078e0a14 */
[----:B------:R-:W-:-:S04]  /*09d0*/  @!P0 IMAD.MOV.U32 R20, RZ, RZ, R14 ;  /* 0x000000ffff148224 */ /* 0x000fc800078e000e */
[----:B------:R-:W0:Y:S02]  /*09e0*/  F2F.F32.F64 R18, R18 ;  /* 0x0000001200127310 */ /* 0x000e240000301000 */
[----:B0-----:R-:W-:-:S07]  /*09f0*/  FSEL R14, -R18, R18, !P1 ;  /* 0x00000012120e7208 */ /* 0x001fce0004800100 */
.L_x_4:
[----:B------:R-:W-:Y:S01]  /*0a00*/  MOV R18, 0x37cbac00 ;  /* 0x37cbac0000127802 */ /* 0x000fe20000000f00 */
[----:B------:R-:W-:Y:S01]  /*0a10*/  FMUL R15, R14, R14 ;  /* 0x0000000e0e0f7220 */ /* 0x000fe20000400000 */
[C---:B------:R-:W-:Y:S01]  /*0a20*/  LOP3.LUT R19, R20.reuse, 0x1, RZ, 0xc0, !PT ;  /* 0x0000000114137812 */ /* 0x040fe200078ec0ff */
[----:B------:R-:W-:Y:S02]  /*0a30*/  VIADD R24, R20, 0x1 ;  /* 0x0000000114187836 */ /* 0x000fe40000000000 */
[----:B------:R-:W-:Y:S01]  /*0a40*/  FFMA R17, R15, R18, -0.0013887860113754868507 ;  /* 0xbab607ed0f117423 */ /* 0x000fe20000000012 */
[----:B------:R-:W-:Y:S01]  /*0a50*/  ISETP.NE.U32.AND P0, PT, R19, 0x1, PT ;  /* 0x000000011300780c */ /* 0x000fe20003f05070 */
[----:B------:R-:W-:Y:S01]  /*0a60*/  IMAD.MOV.U32 R19, RZ, RZ, 0x3c0885e4 ;  /* 0x3c0885e4ff137424 */ /* 0x000fe200078e00ff */
[----:B------:R-:W-:Y:S01]  /*0a70*/  LOP3.LUT P1, RZ, R24, 0x2, RZ, 0xc0, !PT ;  /* 0x0000000218ff7812 */ /* 0x000fe2000782c0ff */
[----:B------:R-:W-:Y:S01]  /*0a80*/  IMAD.MOV.U32 R23, RZ, RZ, 0x3e2aaaa8 ;  /* 0x3e2aaaa8ff177424 */ /* 0x000fe200078e00ff */
[----:B------:R-:W-:-:S02]  /*0a90*/  FSEL R18, R17, -0.00019574658654164522886, P0 ;  /* 0xb94d415311127808 */ /* 0x000fc40000000000 */
[----:B------:R-:W-:Y:S02]  /*0aa0*/  FSEL R20, R19, 0.041666727513074874878, !P0 ;  /* 0x3d2aaabb13147808 */ /* 0x000fe40004000000 */
[----:B------:R-:W-:Y:S02]  /*0ab0*/  FSEL R14, R14, 1, !P0 ;  /* 0x3f8000000e0e7808 */ /* 0x000fe40004000000 */
[----:B------:R-:W-:Y:S01]  /*0ac0*/  FSEL R19, -R23, -0.4999999701976776123, !P0 ;  /* 0xbeffffff17137808 */ /* 0x000fe20004000100 */
[C---:B------:R-:W-:Y:S02]  /*0ad0*/  FFMA R18, R15.reuse, R18, R20 ;  /* 0x000000120f127223 */ /* 0x040fe40000000014 */
[C---:B------:R-:W-:Y:S02]  /*0ae0*/  FFMA R17, R15.reuse, R14, RZ ;  /* 0x0000000e0f117223 */ /* 0x040fe400000000ff */
[----:B------:R-:W-:-:S04]  /*0af0*/  FFMA R18, R15, R18, R19 ;  /* 0x000000120f127223 */ /* 0x000fc80000000013 */
[----:B------:R-:W-:Y:S01]  /*0b00*/  FFMA R17, R17, R18, R14 ;  /* 0x0000001211117223 */ /* 0x000fe2000000000e */
[----:B------:R-:W-:-:S03]  /*0b10*/  IMAD.MOV.U32 R14, RZ, RZ, 0x3e99999a ;  /* 0x3e99999aff0e7424 */ /* 0x000fc600078e00ff */
[----:B------:R-:W-:-:S04]  /*0b20*/  @P1 FADD R17, RZ, -R17 ;  /* 0x80000011ff111221 */ /* 0x000fc80000000000 */
[----:B------:R-:W-:Y:S01]  /*0b30*/  FFMA R17, R17, R14, 0.5 ;  /* 0x3f00000011117423 */ /* 0x000fe2000000000e */
[----:B------:R-:W-:Y:S06]  /*0b40*/  @!P5 BRA `(.L_x_7) ;  /* 0x00000004006cd947 */ /* 0x000fec0003800000 */
[----:B------:R-:W-:-:S05]  /*0b50*/  I2FP.F32.U32 R15, UR4 ;  /* 0x00000004000f7c45 */ /* 0x000fca0008201000 */
[----:B------:R-:W-:-:S05]  /*0b60*/  FFMA R20, R15, 2, R8 ;  /* 0x400000000f147823 */ /* 0x000fca0000000008 */
[----:B------:R-:W-:-:S13]  /*0b70*/  FSETP.NEU.AND P0, PT, |R20|, +INF , PT ;  /* 0x7f8000001400780b */ /* 0x000fda0003f0d200 */
[----:B------:R-:W-:Y:S01]  /*0b80*/  @!P0 FMUL R21, RZ, R20 ;  /* 0x00000014ff158220 */ /* 0x000fe20000400000 */
[----:B------:R-:W-:Y:S01]  /*0b90*/  @!P0 MOV R22, RZ ;  /* 0x000000ff00168202 */ /* 0x000fe20000000f00 */
[----:B------:R-:W-:Y:S06]  /*0ba0*/  @!P0 BRA `(.L_x_7) ;  /* 0x0000000400548947 */ /* 0x000fec0003800000 */
[----:B------:R-:W-:Y:S02]  /*0bb0*/  IMAD.SHL.U32 R14, R20, 0x100, RZ ;  /* 0x00000100140e7824 */ /* 0x000fe400078e00ff */
[----:B------:R-:W-:Y:S02]  /*0bc0*/  IMAD.MOV.U32 R21, RZ, RZ, RZ ;  /* 0x000000ffff157224 */ /* 0x000fe400078e00ff */
[----:B------:R-:W-:Y:S01]  /*0bd0*/  IMAD.MOV.U32 R25, RZ, RZ, RZ ;  /* 0x000000ffff197224 */ /* 0x000fe200078e00ff */
[----:B------:R-:W-:Y:S01]  /*0be0*/  LOP3.LUT R27, R14, 0x80000000, RZ, 0xfc, !PT ;  /* 0x800000000e1b7812 */ /* 0x000fe200078efcff */
[----:B------:R-:W-:-:S07]  /*0bf0*/  IMAD.MOV.U32 R23, RZ, RZ, RZ ;  /* 0x000000ffff177224 */ /* 0x000fce00078e00ff */
.L_x_8:
[----:B------:R-:W0:Y:S02]  /*0c00*/  LDC.64 R14, c[0x4][RZ] ;  /* 0x01000000ff0e7b82 */ /* 0x000e240000000a00 */
[----:B0-----:R-:W-:-:S05]  /*0c10*/  IMAD.WIDE.U32 R18, R23, 0x4, R14 ;  /* 0x0000000417127825 */ /* 0x001fca00078e000e */
[----:B------:R-:W2:Y:S01]  /*0c20*/  LDG.E.CONSTANT R14, desc[UR6][R18.64] ;  /* 0x00000006120e7981 */ /* 0x000ea2000c1e9900 */
[C---:B------:R-:W-:Y:S01]  /*0c30*/  SHF.L.U32 R22, R23.reuse, 0x2, RZ ;  /* 0x0000000217167819 */ /* 0x040fe200000006ff */
[----:B------:R-:W-:-:S03]  /*0c40*/  VIADD R23, R23, 0x1 ;  /* 0x0000000117177836 */ /* 0x000fc60000000000 */
[C---:B------:R-:W-:Y:S02]  /*0c50*/  ISETP.EQ.AND P0, PT, R22.reuse, RZ, PT ;  /* 0x000000ff1600720c */ /* 0x040fe40003f02270 */
[C---:B------:R-:W-:Y:S02]  /*0c60*/  ISETP.EQ.AND P5, PT, R22.reuse, 0x4, PT ;  /* 0x000000041600780c */ /* 0x040fe40003fa2270 */
[C---:B------:R-:W-:Y:S02]  /*0c70*/  ISETP.EQ.AND P4, PT, R22.reuse, 0x8, PT ;  /* 0x000000081600780c */ /* 0x040fe40003f82270 */
[C---:B------:R-:W-:Y:S02]  /*0c80*/  ISETP.EQ.AND P3, PT, R22.reuse, 0xc, PT ;  /* 0x0000000c1600780c */ /* 0x040fe40003f62270 */
[C---:B------:R-:W-:Y:S02]  /*0c90*/  ISETP.EQ.AND P2, PT, R22.reuse, 0x10, PT ;  /* 0x000000101600780c */ /* 0x040fe40003f42270 */
[----:B------:R-:W-:Y:S01]  /*0ca0*/  ISETP.EQ.AND P1, PT, R22, 0x14, PT ;  /* 0x000000141600780c */ /* 0x000fe20003f22270 */
[----:B--2---:R-:W-:-:S03]  /*0cb0*/  IMAD.WIDE.U32 R14, R14, R27, RZ ;  /* 0x0000001b0e0e7225 */ /* 0x004fc600078e00ff */
[----:B------:R-:W-:-:S04]  /*0cc0*/  IADD3 R14, P6, PT, R14, R21, RZ ;  /* 0x000000150e0e7210 */ /* 0x000fc80007fde0ff */
[----:B------:R-:W-:Y:S01]  /*0cd0*/  @P4 MOV R11, R14 ;  /* 0x0000000e000b4202 */ /* 0x000fe20000000f00 */
[----:B------:R-:W-:Y:S01]  /*0ce0*/  IMAD.X R21, R15, 0x1, R25, P6 ;  /* 0x000000010f157824 */ /* 0x000fe200030e0619 */
[----:B------:R-:W-:Y:S01]  /*0cf0*/  ISETP.NE.AND P6, PT, R23, 0x6, PT ;  /* 0x000000061700780c */ /* 0x000fe20003fc5270 */
[--C-:B------:R-:W-:Y:S02]  /*0d00*/  @P0 IMAD.MOV.U32 R9, RZ, RZ, R14.reuse ;  /* 0x000000ffff090224 */ /* 0x100fe400078e000e */
[--C-:B------:R-:W-:Y:S02]  /*0d10*/  @P5 IMAD.MOV.U32 R10, RZ, RZ, R14.reuse ;  /* 0x000000ffff0a5224 */ /* 0x100fe400078e000e */
[--C-:B------:R-:W-:Y:S02]  /*0d20*/  @P3 IMAD.MOV.U32 R12, RZ, RZ, R14.reuse ;  /* 0x000000ffff0c3224 */ /* 0x100fe400078e000e */
[--C-:B------:R-:W-:Y:S02]  /*0d30*/  @P2 IMAD.MOV.U32 R13, RZ, RZ, R14.reuse ;  /* 0x000000ffff0d2224 */ /* 0x100fe400078e000e */
[----:B------:R-:W-:-:S04]  /*0d40*/  @P1 IMAD.MOV.U32 R16, RZ, RZ, R14 ;  /* 0x000000ffff101224 */ /* 0x000fc800078e000e */
[----:B------:R-:W-:Y:S05]  /*0d50*/  @P6 BRA `(.L_x_8) ;  /* 0xfffffffc00a86947 */ /* 0x000fea000383ffff */
[----:B------:R-:W-:-:S04]  /*0d60*/  SHF.R.U32.HI R18, RZ, 0x17, R20 ;  /* 0x00000017ff127819 */ /* 0x000fc80000011614 */
[C---:B------:R-:W-:Y:S02]  /*0d70*/  LOP3.LUT R14, R18.reuse, 0xe0, RZ, 0xc0, !PT ;  /* 0x000000e0120e7812 */ /* 0x040fe400078ec0ff */
[----:B------:R-:W-:-:S03]  /*0d80*/  LOP3.LUT P6, RZ, R18, 0x1f, RZ, 0xc0, !PT ;  /* 0x0000001f12ff7812 */ /* 0x000fc600078cc0ff */
[----:B------:R-:W-:-:S05]  /*0d90*/  VIADD R14, R14, 0xffffff80 ;  /* 0xffffff800e0e7836 */ /* 0x000fca0000000000 */
[----:B------:R-:W-:-:S04]  /*0da0*/  SHF.R.U32.HI R14, RZ, 0x5, R14 ;  /* 0x00000005ff0e7819 */ /* 0x000fc8000001160e */
[----:B------:R-:W-:-:S04]  /*0db0*/  LEA R19, -R14, RZ, 0x2 ;  /* 0x000000ff0e137211 */ /* 0x000fc800078e11ff */
[C---:B------:R-:W-:Y:S02]  /*0dc0*/  ISETP.EQ.AND P3, PT, R19.reuse, -0x18, PT ;  /* 0xffffffe81300780c */ /* 0x040fe40003f62270 */
[C---:B------:R-:W-:Y:S02]  /*0dd0*/  ISETP.EQ.AND P4, PT, R19.reuse, -0x14, PT ;  /* 0xffffffec1300780c */ /* 0x040fe40003f82270 */
[C---:B------:R-:W-:Y:S02]  /*0de0*/  ISETP.EQ.AND P2, PT, R19.reuse, -0x10, PT ;  /* 0xfffffff01300780c */ /* 0x040fe40003f42270 */
[C---:B------:R-:W-:Y:S02]  /*0df0*/  ISETP.EQ.AND P1, PT, R19.reuse, -0xc, PT ;  /* 0xfffffff41300780c */ /* 0x040fe40003f22270 */
[C---:B------:R-:W-:Y:S02]  /*0e00*/  ISETP.EQ.AND P0, PT, R19.reuse, -0x8, PT ;  /* 0xfffffff81300780c */ /* 0x040fe40003f02270 */
[----:B------:R-:W-:-:S03]  /*0e10*/  ISETP.EQ.AND P5, PT, R19, 0x4, PT ;  /* 0x000000041300780c */ /* 0x000fc60003fa2270 */
[--C-:B------:R-:W-:Y:S01]  /*0e20*/  @P3 IMAD.MOV.U32 R22, RZ, RZ, R9.reuse ;  /* 0x000000ffff163224 */ /* 0x100fe200078e0009 */
[C---:B------:R-:W-:Y:S01]  /*0e30*/  ISETP.EQ.AND P3, PT, R19.reuse, -0x4, PT ;  /* 0xfffffffc1300780c */ /* 0x040fe20003f62270 */
[----:B------:R-:W-:Y:S02]  /*0e40*/  @P4 IMAD.MOV.U32 R14, RZ, RZ, R9 ;  /* 0x000000ffff0e4224 */ /* 0x000fe400078e0009 */
[--C-:B------:R-:W-:Y:S01]  /*0e50*/  @P4 IMAD.MOV.U32 R22, RZ, RZ, R10.reuse ;  /* 0x000000ffff164224 */ /* 0x100fe200078e000a */
[----:B------:R-:W-:Y:S01]  /*0e60*/  ISETP.EQ.AND P4, PT, R19, RZ, PT ;  /* 0x000000ff1300720c */ /* 0x000fe20003f82270 */
[----:B------:R-:W-:Y:S01]  /*0e70*/  @P2 IMAD.MOV.U32 R14, RZ, RZ, R10 ;  /* 0x000000ffff0e2224 */ /* 0x000fe200078e000a */
[----:B------:R-:W-:Y:S01]  /*0e80*/  @P2 MOV R22, R11 ;  /* 0x0000000b00162202 */ /* 0x000fe20000000f00 */
[----:B------:R-:W-:Y:S02]  /*0e90*/  @P1 IMAD.MOV.U32 R14, RZ, RZ, R11 ;  /* 0x000000ffff0e1224 */ /* 0x000fe400078e000b */
[----:B------:R-:W-:-:S02]  /*0ea0*/  @P1 IMAD.MOV.U32 R22, RZ, RZ, R12 ;  /* 0x000000ffff161224 */ /* 0x000fc400078e000c */
[----:B------:R-:W-:Y:S02]  /*0eb0*/  @P0 IMAD.MOV.U32 R14, RZ, RZ, R12 ;  /* 0x000000ffff0e0224 */ /* 0x000fe400078e000c */
[----:B------:R-:W-:Y:S01]  /*0ec0*/  @P0 IMAD.MOV.U32 R22, RZ, RZ, R13 ;  /* 0x000000ffff160224 */ /* 0x000fe200078e000d */
[----:B------:R-:W-:Y:S01]  /*0ed0*/  @P3 MOV R14, R13 ;  /* 0x0000000d000e3202 */ /* 0x000fe20000000f00 */
[--C-:B------:R-:W-:Y:S02]  /*0ee0*/  @P3 IMAD.MOV.U32 R22, RZ, RZ, R16.reuse ;  /* 0x000000ffff163224 */ /* 0x100fe400078e0010 */
[----:B------:R-:W-:Y:S02]  /*0ef0*/  @P4 IMAD.MOV.U32 R14, RZ, RZ, R16 ;  /* 0x000000ffff0e4224 */ /* 0x000fe400078e0010 */
[--C-:B------:R-:W-:Y:S02]  /*0f00*/  @P4 IMAD.MOV.U32 R22, RZ, RZ, R21.reuse ;  /* 0x000000ffff164224 */ /* 0x100fe400078e0015 */
[----:B------:R-:W-:Y:S01]  /*0f10*/  @P5 IMAD.MOV.U32 R14, RZ, RZ, R21 ;  /* 0x000000ffff0e5224 */ /* 0x000fe200078e0015 */
[----:B------:R-:W-:Y:S06]  /*0f20*/  @!P6 BRA `(.L_x_9) ;  /* 0x00000000002ce947 */ /* 0x000fec0003800000 */
[----:B------:R-:W-:Y:S01]  /*0f30*/  @P2 MOV R15, R9 ;  /* 0x00000009000f2202 */ /* 0x000fe20000000f00 */
[----:B------:R-:W-:Y:S02]  /*0f40*/  @P1 IMAD.MOV.U32 R15, RZ, RZ, R10 ;  /* 0x000000ffff0f1224 */ /* 0x000fe400078e000a */
[----:B------:R-:W-:Y:S01]  /*0f50*/  @P0 IMAD.MOV.U32 R15, RZ, RZ, R11 ;  /* 0x000000ffff0f0224 */ /* 0x000fe200078e000b */
[----:B------:R-:W-:Y:S01]  /*0f60*/  ISETP.EQ.AND P0, PT, R19, 0x8, PT ;  /* 0x000000081300780c */ /* 0x000fe20003f02270 */
[----:B------:R-:W-:Y:S01]  /*0f70*/  @P3 IMAD.MOV.U32 R15, RZ, RZ, R12 ;  /* 0x000000ffff0f3224 */ /* 0x000fe200078e000c */
[----:B------:R-:W-:Y:S01]  /*0f80*/  LOP3.LUT R19, R18, 0x1f, RZ, 0xc0, !PT ;  /* 0x0000001f12137812 */ /* 0x000fe200078ec0ff */
[----:B------:R-:W-:Y:S01]  /*0f90*/  @P4 IMAD.MOV.U32 R15, RZ, RZ, R13 ;  /* 0x000000ffff0f4224 */ /* 0x000fe200078e000d */
[----:B------:R-:W-:Y:S02]  /*0fa0*/  @P5 MOV R15, R16 ;  /* 0x00000010000f5202 */ /* 0x000fe40000000f00 */
[----:B------:R-:W-:-:S07]  /*0fb0*/  SHF.L.W.U32.HI R22, R14, R19, R22 ;  /* 0x000000130e167219 */ /* 0x000fce0000010e16 */
[----:B------:R-:W-:-:S05]  /*0fc0*/  @P0 IMAD.MOV.U32 R15, RZ, RZ, R21 ;  /* 0x000000ffff0f0224 */ /* 0x000fca00078e0015 */
[----:B------:R-:W-:-:S07]  /*0fd0*/  SHF.L.W.U32.HI R14, R15, R19, R14 ;  /* 0x000000130f0e7219 */ /* 0x000fce0000010e0e */
.L_x_9:
[C---:B------:R-:W-:Y:S01]  /*0fe0*/  SHF.L.W.U32.HI R21, R14.reuse, 0x2, R22 ;  /* 0x000000020e157819 */ /* 0x040fe20000010e16 */
[----:B------:R-:W-:Y:S01]  /*0ff0*/  IMAD.SHL.U32 R14, R14, 0x4, RZ ;  /* 0x000000040e0e7824 */ /* 0x000fe200078e00ff */
[----:B------:R-:W-:Y:S01]  /*1000*/  UMOV UR8, 0x54442d19 ;  /* 0x54442d1900087882 */ /* 0x000fe20000000000 */
[----:B------:R-:W-:Y:S01]  /*1010*/  UMOV UR9, 0x3bf921fb ;  /* 0x3bf921fb00097882 */ /* 0x000fe20000000000 */
[----:B------:R-:W-:Y:S02]  /*1020*/  SHF.R.S32.HI R15, RZ, 0x1f, R21 ;  /* 0x0000001fff0f7819 */ /* 0x000fe40000011415 */
[----:B------:R-:W-:Y:S02]  /*1030*/  ISETP.GE.AND P1, PT, R20, RZ, PT ;  /* 0x000000ff1400720c */ /* 0x000fe40003f26270 */
[C---:B------:R-:W-:Y:S02]  /*1040*/  LOP3.LUT R14, R15.reuse, R14, RZ, 0x3c, !PT ;  /* 0x0000000e0f0e7212 */ /* 0x040fe400078e3cff */
[----:B------:R-:W-:-:S02]  /*1050*/  LOP3.LUT R15, R15, R21, RZ, 0x3c, !PT ;  /* 0x000000150f0f7212 */ /* 0x000fc400078e3cff */
[----:B------:R-:W-:Y:S02]  /*1060*/  SHF.R.U32.HI R22, RZ, 0x1e, R22 ;  /* 0x0000001eff167819 */ /* 0x000fe40000011616 */
[C---:B------:R-:W-:Y:S02]  /*1070*/  LOP3.LUT R20, R21.reuse, R20, RZ, 0x3c, !PT ;  /* 0x0000001415147212 */ /* 0x040fe400078e3cff */
[----:B------:R-:W0:Y:S01]  /*1080*/  I2F.F64.S64 R14, R14 ;  /* 0x0000000e000e7312 */ /* 0x000e220000301c00 */
[----:B------:R-:W-:Y:S02]  /*1090*/  LEA.HI R22, R21, R22, RZ, 0x1 ;  /* 0x0000001615167211 */ /* 0x000fe400078f08ff */
[----:B------:R-:W-:-:S03]  /*10a0*/  ISETP.GE.AND P0, PT, R20, RZ, PT ;  /* 0x000000ff1400720c */ /* 0x000fc60003f06270 */
[----:B------:R-:W-:-:S04]  /*10b0*/  IMAD.MOV R20, RZ, RZ, -R22 ;  /* 0x000000ffff147224 */ /* 0x000fc800078e0a16 */
[----:B------:R-:W-:Y:S01]  /*10c0*/  @!P1 IMAD.MOV.U32 R22, RZ, RZ, R20 ;  /* 0x000000ffff169224 */ /* 0x000fe200078e0014 */
[----:B0-----:R-:W-:-:S10]  /*10d0*/  DMUL R18, R14, UR8 ;  /* 0x000000080e127c28 */ /* 0x001fd40008000000 */
[----:B------:R-:W0:Y:S02]  /*10e0*/  F2F.F32.F64 R18, R18 ;  /* 0x0000001200127310 */ /* 0x000e240000301000 */
[----:B0-----:R-:W-:-:S07]  /*10f0*/  FSEL R21, -R18, R18, !P0 ;  /* 0x0000001212157208 */ /* 0x001fce0004000100 */
.L_x_7:
[----:B------:R-:W-:Y:S01]  /*1100*/  MOV R14, 0x37cbac00 ;  /* 0x37cbac00000e7802 */ /* 0x000fe20000000f00 */
[----:B------:R-:W-:Y:S01]  /*1110*/  FMUL R15, R21, R21 ;  /* 0x00000015150f7220 */ /* 0x000fe20000400000 */
[C---:B------:R-:W-:Y:S01]  /*1120*/  LOP3.LUT R18, R22.reuse, 0x1, RZ, 0xc0, !PT ;  /* 0x0000000116127812 */ /* 0x040fe200078ec0ff */
[----:B------:R-:W-:Y:S01]  /*1130*/  IMAD.MOV.U32 R20, RZ, RZ, 0x3d2aaabb ;  /* 0x3d2aaabbff147424 */ /* 0x000fe200078e00ff */
[----:B------:R-:W-:Y:S01]  /*1140*/  LOP3.LUT P1, RZ, R22, 0x2, RZ, 0xc0, !PT ;  /* 0x0000000216ff7812 */ /* 0x000fe2000782c0ff */
[----:B------:R-:W-:Y:S01]  /*1150*/  FFMA R14, R15, R14, -0.0013887860113754868507 ;  /* 0xbab607ed0f0e7423 */ /* 0x000fe2000000000e */
[----:B------:R-:W-:Y:S01]  /*1160*/  ISETP.NE.U32.AND P0, PT, R18, 0x1, PT ;  /* 0x000000011200780c */ /* 0x000fe20003f05070 */
[----:B------:R-:W-:Y:S02]  /*1170*/  IMAD.MOV.U32 R19, RZ, RZ, 0x3effffff ;  /* 0x3effffffff137424 */ /* 0x000fe400078e00ff */
[----:B------:R-:W-:Y:S01]  /*1180*/  FADD R17, -R17, R2 ;  /* 0x0000000211117221 */ /* 0x000fe20000000100 */
[----:B------:R-:W-:Y:S01]  /*1190*/  BSSY.RECONVERGENT B0, `(.L_x_10) ;  /* 0x000001b000007945 */ /* 0x000fe20003800200 */
[----:B------:R-:W-:-:S02]  /*11a0*/  FSEL R18, R14, -0.00019574658654164522886, !P0 ;  /* 0xb94d41530e127808 */ /* 0x000fc40004000000 */
[----:B------:R-:W-:Y:S02]  /*11b0*/  FSEL R20, R20, 0.0083327032625675201416, !P0 ;  /* 0x3c0885e414147808 */ /* 0x000fe40004000000 */
[----:B------:R-:W-:Y:S02]  /*11c0*/  FSEL R14, R21, 1, P0 ;  /* 0x3f800000150e7808 */ /* 0x000fe40000000000 */
[----:B------:R-:W-:Y:S01]  /*11d0*/  FSEL R21, -R19, -0.16666662693023681641, !P0 ;  /* 0xbe2aaaa813157808 */ /* 0x000fe20004000100 */
[C---:B------:R-:W-:Y:S02]  /*11e0*/  FFMA R18, R15.reuse, R18, R20 ;  /* 0x000000120f127223 */ /* 0x040fe40000000014 */
[C---:B------:R-:W-:Y:S02]  /*11f0*/  FFMA R19, R15.reuse, R14, RZ ;  /* 0x0000000e0f137223 */ /* 0x040fe400000000ff */
[----:B------:R-:W-:Y:S01]  /*1200*/  FFMA R18, R15, R18, R21 ;  /* 0x000000120f127223 */ /* 0x000fe20000000015 */
[----:B------:R-:W-:-:S03]  /*1210*/  IMAD.MOV.U32 R15, RZ, RZ, 0x3e99999a ;  /* 0x3e99999aff0f7424 */ /* 0x000fc600078e00ff */
[----:B------:R-:W-:-:S04]  /*1220*/  FFMA R14, R19, R18, R14 ;  /* 0x00000012130e7223 */ /* 0x000fc8000000000e */
[----:B------:R-:W-:-:S04]  /*1230*/  @P1 FADD R14, RZ, -R14 ;  /* 0x8000000eff0e1221 */ /* 0x000fc80000000000 */
[----:B------:R-:W-:-:S04]  /*1240*/  FFMA R15, R14, R15, 0.5 ;  /* 0x3f0000000e0f7423 */ /* 0x000fc8000000000f */
[----:B------:R-:W-:-:S04]  /*1250*/  FADD R15, -R15, R4 ;  /* 0x000000040f0f7221 */ /* 0x000fc80000000100 */
[----:B------:R-:W-:-:S04]  /*1260*/  FMUL R14, R15, R15 ;  /* 0x0000000f0f0e7220 */ /* 0x000fc80000400000 */
[----:B------:R-:W-:-:S04]  /*1270*/  FFMA R15, R17, R17, R14 ;  /* 0x00000011110f7223 */ /* 0x000fc8000000000e */
[----:B------:R-:W-:Y:S01]  /*1280*/  VIADD R14, R15, 0xf3000000 ;  /* 0xf30000000f0e7836 */ /* 0x000fe20000000000 */
[----:B------:R0:W1:Y:S04]  /*1290*/  MUFU.RSQ R18, R15 ;  /* 0x0000000f00127308 */ /* 0x0000680000001400 */
[----:B------:R-:W-:-:S13]  /*12a0*/  ISETP.GT.U32.AND P0, PT, R14, 0x727fffff, PT ;  /* 0x727fffff0e00780c */ /* 0x000fda0003f04070 */
[----:B01----:R-:W-:Y:S05]  /*12b0*/  @!P0 BRA `(.L_x_11) ;  /* 0x0000000000108947 */ /* 0x003fea0003800000 */
[----:B------:R-:W-:-:S07]  /*12c0*/  MOV R21, 0x12e0 ;  /* 0x000012e000157802 */ /* 0x000fce0000000f00 */
[----:B------:R-:W-:Y:S05]  /*12d0*/  CALL.REL.NOINC `($__internal_0_$__cuda_sm20_sqrt_rn_f32_slowpath) ;  /* 0x00000018003c7944 */ /* 0x000fea0003c00000 */
[----:B------:R-:W-:Y:S01]  /*12e0*/  MOV R14, R17 ;  /* 0x00000011000e7202 */ /* 0x000fe20000000f00 */
[----:B------:R-:W-:Y:S06]  /*12f0*/  BRA `(.L_x_12) ;  /* 0x0000000000107947 */ /* 0x000fec0003800000 */
.L_x_11:
[----:B------:R-:W-:Y:S01]  /*1300*/  FMUL.FTZ R14, R15, R18 ;  /* 0x000000120f0e7220 */ /* 0x000fe20000410000 */
[----:B------:R-:W-:-:S03]  /*1310*/  FMUL.FTZ R17, R18, 0.5 ;  /* 0x3f00000012117820 */ /* 0x000fc60000410000 */
[----:B------:R-:W-:-:S04]  /*1320*/  FFMA R15, -R14, R14, R15 ;  /* 0x0000000e0e0f7223 */ /* 0x000fc8000000010f */
[----:B------:R-:W-:-:S07]  /*1330*/  FFMA R14, R15, R17, R14 ;  /* 0x000000110f0e7223 */ /* 0x000fce000000000e */
.L_x_12:
[----:B------:R-:W-:Y:S05]  /*1340*/  BSYNC.RECONVERGENT B0 ;  /* 0x0000000000007941 */ /* 0x000fea0003800200 */
.L_x_10:
[----:B------:R-:W0:Y:S01]  /*1350*/  LDC R17, c[0x0][0x390] ;  /* 0x0000e400ff117b82 */ /* 0x000e220000000800 */
[----:B------:R-:W-:Y:S02]  /*1360*/  IMAD.MOV.U32 R15, RZ, RZ, 0x3bbb989d ;  /* 0x3bbb989dff0f7424 */ /* 0x000fe400078e00ff */
[----:B------:R-:W-:Y:S01]  /*1370*/  FMUL R14, R14, -20 ;  /* 0xc1a000000e0e7820 */ /* 0x000fe20000400000 */
[----:B------:R-:W-:Y:S01]  /*1380*/  I2FP.F32.U32 R18, UR4 ;  /* 0x0000000400127c45 */ /* 0x000fe20008201000 */
[----:B------:R-:W-:Y:S02]  /*1390*/  IMAD.MOV.U32 R20, RZ, RZ, 0x437c0000 ;  /* 0x437c0000ff147424 */ /* 0x000fe400078e00ff */
[----:B------:R-:W-:-:S04]  /*13a0*/  FFMA.SAT R15, R14, R15, 0.5 ;  /* 0x3f0000000e0f7423 */ /* 0x000fc8000000200f */
[----:B------:R-:W-:-:S04]  /*13b0*/  FFMA.RM R15, R15, R20, 12582913 ;  /* 0x4b4000010f0f7423 */ /* 0x000fc80000004014 */
[C---:B------:R-:W-:Y:S01]  /*13c0*/  FADD R23, R15.reuse, -12583039 ;  /* 0xcb40007f0f177421 */ /* 0x040fe20000000000 */
[----:B------:R-:W-:-:S03]  /*13d0*/  IMAD.SHL.U32 R20, R15, 0x800000, RZ ;  /* 0x008000000f147824 */ /* 0x000fc600078e00ff */
[----:B------:R-:W-:-:S04]  /*13e0*/  FFMA R23, R14, 1.4426950216293334961, -R23 ;  /* 0x3fb8aa3b0e177823 */ /* 0x000fc80000000817 */
[----:B------:R-:W-:Y:S01]  /*13f0*/  FFMA R23, R14, 1.925963033500011079e-08, R23 ;  /* 0x32a570600e177823 */ /* 0x000fe20000000017 */
[----:B0-----:R-:W-:-:S04]  /*1400*/  FADD R19, R18, R17 ;  /* 0x0000001112137221 */ /* 0x001fc80000000000 */
[C---:B------:R-:W-:Y:S01]  /*1410*/  FMUL R21, R19.reuse, 0.63661974668502807617 ;  /* 0x3f22f98313157820 */ /* 0x040fe20000400000 */
[----:B------:R-:W0:Y:S01]  /*1420*/  MUFU.EX2 R23, R23 ;  /* 0x0000001700177308 */ /* 0x000e220000000800 */
[----:B------:R-:W-:-:S07]  /*1430*/  FSETP.GE.AND P0, PT, |R19|, 105615, PT ;  /* 0x47ce47801300780b */ /* 0x000fce0003f06200 */
[----:B------:R-:W1:Y:S01]  /*1440*/  F2I.NTZ R21, R21 ;  /* 0x0000001500157305 */ /* 0x000e620000203100 */
[----:B0-----:R-:W-:Y:S01]  /*1450*/  FMUL R20, R20, R23 ;  /* 0x0000001714147220 */ /* 0x001fe20000400000 */
[----:B-1----:R-:W-:-:S05]  /*1460*/  I2FP.F32.S32 R14, R21 ;  /* 0x00000015000e7245 */ /* 0x002fca0000201400 */
[----:B------:R-:W-:-:S04]  /*1470*/  FFMA R25, R14, -1.5707962512969970703, R19 ;  /* 0xbfc90fda0e197823 */ /* 0x000fc80000000013 */
[----:B------:R-:W-:-:S04]  /*1480*/  FFMA R25, R14, -7.5497894158615963534e-08, R25 ;  /* 0xb3a221680e197823 */ /* 0x000fc80000000019 */
[----:B------:R-:W-:Y:S01]  /*1490*/  FFMA R14, R14, -5.3903029534742383927e-15, R25 ;  /* 0xa7c234c50e0e7823 */ /* 0x000fe20000000019 */
[----:B------:R-:W-:Y:S06]  /*14a0*/  @!P0 BRA `(.L_x_13) ;  /* 0x0000000400688947 */ /* 0x000fec0003800000 */
[----:B------:R-:W-:-:S13]  /*14b0*/  FSETP.NEU.AND P0, PT, |R19|, +INF , PT ;  /* 0x7f8000001300780b */ /* 0x000fda0003f0d200 */
[----:B------:R-:W-:Y:S01]  /*14c0*/  @!P0 FMUL R14, RZ, R19 ;  /* 0x00000013ff0e8220 */ /* 0x000fe20000400000 */
[----:B------:R-:W-:Y:S01]  /*14d0*/  @!P0 IMAD.MOV.U32 R21, RZ, RZ, RZ ;  /* 0x000000ffff158224 */ /* 0x000fe200078e00ff */
[----:B------:R-:W-:Y:S06]  /*14e0*/  @!P0 BRA `(.L_x_13) ;  /* 0x0000000400588947 */ /* 0x000fec0003800000 */
[----:B------:R-:W-:Y:S01]  /*14f0*/  SHF.L.U32 R24, R19, 0x8, RZ ;  /* 0x0000000813187819 */ /* 0x000fe200000006ff */
[----:B------:R-:W-:Y:S02]  /*1500*/  IMAD.MOV.U32 R21, RZ, RZ, RZ ;  /* 0x000000ffff157224 */ /* 0x000fe400078e00ff */
[----:B------:R-:W-:Y:S01]  /*1510*/  IMAD.MOV.U32 R27, RZ, RZ, RZ ;  /* 0x000000ffff1b7224 */ /* 0x000fe200078e00ff */
[----:B------:R-:W-:Y:S01]  /*1520*/  LOP3.LUT R24, R24, 0x80000000, RZ, 0xfc, !PT ;  /* 0x8000000018187812 */ /* 0x000fe200078efcff */
[----:B------:R-:W-:-:S07]  /*1530*/  IMAD.MOV.U32 R25, RZ, RZ, RZ ;  /* 0x000000ffff197224 */ /* 0x000fce00078e00ff */
.L_x_14:
[----:B------:R-:W0:Y:S02]  /*1540*/  LDC.64 R14, c[0x4][RZ] ;  /* 0x01000000ff0e7b82 */ /* 0x000e240000000a00 */
[----:B0-----:R-:W-:-:S05]  /*1550*/  IMAD.WIDE.U32 R22, R25, 0x4, R14 ;  /* 0x0000000419167825 */ /* 0x001fca00078e000e */
[----:B------:R-:W2:Y:S01]  /*1560*/  LDG.E.CONSTANT R15, desc[UR6][R22.64] ;  /* 0x00000006160f7981 */ /* 0x000ea2000c1e9900 */
[C---:B------:R-:W-:Y:S01]  /*1570*/  IMAD.SHL.U32 R26, R25.reuse, 0x4, RZ ;  /* 0x00000004191a7824 */ /* 0x040fe200078e00ff */
[----:B------:R-:W-:-:S04]  /*1580*/  IADD3 R25, PT, PT, R25, 0x1, RZ ;  /* 0x0000000119197810 */ /* 0x000fc80007ffe0ff */
[C---:B------:R-:W-:Y:S02]  /*1590*/  ISETP.EQ.AND P0, PT, R26.reuse, RZ, PT ;  /* 0x000000ff1a00720c */ /* 0x040fe40003f02270 */
[C---:B------:R-:W-:Y:S02]  /*15a0*/  ISETP.EQ.AND P5, PT, R26.reuse, 0x4, PT ;  /* 0x000000041a00780c */ /* 0x040fe40003fa2270 */
[C---:B------:R-:W-:Y:S02]  /*15b0*/  ISETP.EQ.AND P4, PT, R26.reuse, 0x8, PT ;  /* 0x000000081a00780c */ /* 0x040fe40003f82270 */
[C---:B------:R-:W-:Y:S02]  /*15c0*/  ISETP.EQ.AND P3, PT, R26.reuse, 0xc, PT ;  /* 0x0000000c1a00780c */ /* 0x040fe40003f62270 */
[C---:B------:R-:W-:Y:S02]  /*15d0*/  ISETP.EQ.AND P2, PT, R26.reuse, 0x10, PT ;  /* 0x000000101a00780c */ /* 0x040fe40003f42270 */
[----:B------:R-:W-:Y:S01]  /*15e0*/  ISETP.EQ.AND P1, PT, R26, 0x14, PT ;  /* 0x000000141a00780c */ /* 0x000fe20003f22270 */
[----:B--2---:R-:W-:-:S03]  /*15f0*/  IMAD.WIDE.U32 R14, R15, R24, RZ ;  /* 0x000000180f0e7225 */ /* 0x004fc600078e00ff */
[----:B------:R-:W-:-:S05]  /*1600*/  IADD3 R14, P6, PT, R14, R21, RZ ;  /* 0x000000150e0e7210 */ /* 0x000fca0007fde0ff */
        /* <DEDUP_REMOVED lines=20> */
[----:B------:R-:W-:-:S03]  /*1750*/  ISETP.EQ.AND P5, PT, R23, RZ, PT ;  /* 0x000000ff1700720c */ /* 0x000fc60003fa2270 */
[----:B------:R-:W-:Y:S02]  /*1760*/  @P3 MOV R19, R9 ;  /* 0x0000000900133202 */ /* 0x000fe40000000f00 */
[C---:B------:R-:W-:Y:S01]  /*1770*/  ISETP.EQ.AND P3, PT, R23.reuse, -0x4, PT ;  /* 0xfffffffc1700780c */ /* 0x040fe20003f62270 */
[----:B------:R-:W-:Y:S02]  /*1780*/  @P4 IMAD.MOV.U32 R15, RZ, RZ, R9 ;  /* 0x000000ffff0f4224 */ /* 0x000fe400078e0009 */
[--C-:B------:R-:W-:Y:S01]  /*1790*/  @P4 IMAD.MOV.U32 R19, RZ, RZ, R10.reuse ;  /* 0x000000ffff134224 */ /* 0x100fe200078e000a */
[----:B------:R-:W-:Y:S01]  /*17a0*/  ISETP.EQ.AND P4, PT, R23, 0x4, PT ;  /* 0x000000041700780c */ /* 0x000fe20003f82270 */
[----:B------:R-:W-:Y:S01]  /*17b0*/  @P2 IMAD.MOV.U32 R15, RZ, RZ, R10 ;  /* 0x000000ffff0f2224 */ /* 0x000fe200078e000a */
[----:B------:R-:W-:Y:S01]  /*17c0*/  @P1 MOV R15, R11 ;  /* 0x0000000b000f1202 */ /* 0x000fe20000000f00 */
[----:B------:R-:W-:Y:S02]  /*17d0*/  @P2 IMAD.MOV.U32 R19, RZ, RZ, R11 ;  /* 0x000000ffff132224 */ /* 0x000fe400078e000b */
[----:B------:R-:W-:-:S02]  /*17e0*/  @P1 IMAD.MOV.U32 R19, RZ, RZ, R12 ;  /* 0x000000ffff131224 */ /* 0x000fc400078e000c */
[----:B------:R-:W-:Y:S02]  /*17f0*/  @P0 IMAD.MOV.U32 R15, RZ, RZ, R12 ;  /* 0x000000ffff0f0224 */ /* 0x000fe400078e000c */
[--C-:B------:R-:W-:Y:S01]  /*1800*/  @P0 IMAD.MOV.U32 R19, RZ, RZ, R13.reuse ;  /* 0x000000ffff130224 */ /* 0x100fe200078e000d */
[----:B------:R-:W-:Y:S01]  /*1810*/  @P3 MOV R19, R16 ;  /* 0x0000001000133202 */ /* 0x000fe20000000f00 */
[----:B------:R-:W-:Y:S02]  /*1820*/  @P3 IMAD.MOV.U32 R15, RZ, RZ, R13 ;  /* 0x000000ffff0f3224 */ /* 0x000fe400078e000d */
[----:B------:R-:W-:Y:S02]  /*1830*/  @P5 IMAD.MOV.U32 R15, RZ, RZ, R16 ;  /* 0x000000ffff0f5224 */ /* 0x000fe400078e0010 */
[--C-:B------:R-:W-:Y:S02]  /*1840*/  @P5 IMAD.MOV.U32 R19, RZ, RZ, R21.reuse ;  /* 0x000000ffff135224 */ /* 0x100fe400078e0015 */
[----:B------:R-:W-:Y:S01]  /*1850*/  @P4 IMAD.MOV.U32 R15, RZ, RZ, R21 ;  /* 0x000000ffff0f4224 */ /* 0x000fe200078e0015 */
[----:B------:R-:W-:Y:S06]  /*1860*/  @!P6 BRA `(.L_x_15) ;  /* 0x00000000002ce947 */ /* 0x000fec0003800000 */
[----:B------:R-:W-:Y:S01]  /*1870*/  @P2 IMAD.MOV.U32 R22, RZ, RZ, R9 ;  /* 0x000000ffff162224 */ /* 0x000fe200078e0009 */
[----:B------:R-:W-:Y:S01]  /*1880*/  @P1 MOV R22, R10 ;  /* 0x0000000a00161202 */ /* 0x000fe20000000f00 */
[----:B------:R-:W-:Y:S01]  /*1890*/  @P0 IMAD.MOV.U32 R22, RZ, RZ, R11 ;  /* 0x000000ffff160224 */ /* 0x000fe200078e000b */
[----:B------:R-:W-:Y:S01]  /*18a0*/  ISETP.EQ.AND P0, PT, R23, 0x8, PT ;  /* 0x000000081700780c */ /* 0x000fe20003f02270 */
[----:B------:R-:W-:Y:S01]  /*18b0*/  @P3 IMAD.MOV.U32 R22, RZ, RZ, R12 ;  /* 0x000000ffff163224 */ /* 0x000fe200078e000c */
[----:B------:R-:W-:Y:S01]  /*18c0*/  LOP3.LUT R14, R14, 0x1f, RZ, 0xc0, !PT ;  /* 0x0000001f0e0e7812 */ /* 0x000fe200078ec0ff */
[----:B------:R-:W-:Y:S02]  /*18d0*/  @P5 IMAD.MOV.U32 R22, RZ, RZ, R13 ;  /* 0x000000ffff165224 */ /* 0x000fe400078e000d */
[----:B------:R-:W-:Y:S01]  /*18e0*/  @P4 IMAD.MOV.U32 R22, RZ, RZ, R16 ;  /* 0x000000ffff164224 */ /* 0x000fe200078e0010 */
[----:B------:R-:W-:-:S07]  /*18f0*/  SHF.L.W.U32.HI R19, R15, R14, R19 ;  /* 0x0000000e0f137219 */ /* 0x000fce0000010e13 */
[----:B------:R-:W-:-:S04]  /*1900*/  @P0 MOV R22, R21 ;  /* 0x0000001500160202 */ /* 0x000fc80000000f00 */
[----:B------:R-:W-:-:S07]  /*1910*/  SHF.L.W.U32.HI R15, R22, R14, R15 ;  /* 0x0000000e160f7219 */ /* 0x000fce0000010e0f */
.L_x_15:
[C---:B------:R-:W-:Y:S01]  /*1920*/  SHF.L.W.U32.HI R21, R15.reuse, 0x2, R19 ;  /* 0x000000020f157819 */ /* 0x040fe20000010e13 */
[----:B------:R-:W-:Y:S01]  /*1930*/  IMAD.SHL.U32 R15, R15, 0x4, RZ ;  /* 0x000000040f0f7824 */ /* 0x000fe200078e00ff */
[----:B------:R-:W-:Y:S01]  /*1940*/  UMOV UR8, 0x54442d19 ;  /* 0x54442d1900087882 */ /* 0x000fe20000000000 */
[----:B------:R-:W-:Y:S01]  /*1950*/  UMOV UR9, 0x3bf921fb ;  /* 0x3bf921fb00097882 */ /* 0x000fe20000000000 */
[----:B------:R-:W-:Y:S01]  /*1960*/  SHF.R.S32.HI R22, RZ, 0x1f, R21 ;  /* 0x0000001fff167819 */ /* 0x000fe20000011415 */
[----:B------:R-:W-:Y:S01]  /*1970*/  FADD R26, R18, R17 ;  /* 0x00000011121a7221 */ /* 0x000fe20000000000 */
[----:B------:R-:W-:Y:S02]  /*1980*/  SHF.R.U32.HI R24, RZ, 0x1e, R19 ;  /* 0x0000001eff187819 */ /* 0x000fe40000011613 */
[C---:B------:R-:W-:Y:S02]  /*1990*/  LOP3.LUT R14, R22.reuse, R15, RZ, 0x3c, !PT ;  /* 0x0000000f160e7212 */ /* 0x040fe400078e3cff */
[----:B------:R-:W-:-:S02]  /*19a0*/  LOP3.LUT R15, R22, R21, RZ, 0x3c, !PT ;  /* 0x00000015160f7212 */ /* 0x000fc400078e3cff */
[----:B------:R-:W-:Y:S02]  /*19b0*/  ISETP.GE.AND P0, PT, R26, RZ, PT ;  /* 0x000000ff1a00720c */ /* 0x000fe40003f06270 */
        /* <DEDUP_REMOVED lines=9> */
.L_x_13:
[----:B------:R-:W-:Y:S01]  /*1a50*/  FFMA R19, R17, 0.69999998807907104492, R18 ;  /* 0x3f33333311137823 */ /* 0x000fe20000000012 */
[----:B------:R-:W-:Y:S02]  /*1a60*/  IMAD.MOV.U32 R22, RZ, RZ, 0x37cbac00 ;  /* 0x37cbac00ff167424 */ /* 0x000fe400078e00ff */
[----:B------:R-:W-:Y:S01]  /*1a70*/  FMUL R15, R14, R14 ;  /* 0x0000000e0e0f7220 */ /* 0x000fe20000400000 */
[----:B------:R-:W-:Y:S01]  /*1a80*/  LOP3.LUT R23, R21, 0x1, RZ, 0xc0, !PT ;  /* 0x0000000115177812 */ /* 0x000fe200078ec0ff */
[----:B------:R-:W-:Y:S01]  /*1a90*/  FMUL R24, R19, 0.63661974668502807617 ;  /* 0x3f22f98313187820 */ /* 0x000fe20000400000 */
[----:B------:R-:W-:Y:S01]  /*1aa0*/  MOV R26, 0x3d2aaabb ;  /* 0x3d2aaabb001a7802 */ /* 0x000fe20000000f00 */
[----:B------:R-:W-:Y:S01]  /*1ab0*/  FFMA R22, R15, R22, -0.0013887860113754868507 ;  /* 0xbab607ed0f167423 */ /* 0x000fe20000000016 */
[----:B------:R-:W-:Y:S01]  /*1ac0*/  ISETP.NE.U32.AND P0, PT, R23, 0x1, PT ;  /* 0x000000011700780c */ /* 0x000fe20003f05070 */
[----:B------:R-:W-:Y:S01]  /*1ad0*/  IMAD.MOV.U32 R23, RZ, RZ, 0x3effffff ;  /* 0x3effffffff177424 */ /* 0x000fe200078e00ff */
[----:B------:R-:W-:Y:S01]  /*1ae0*/  LOP3.LUT P1, RZ, R21, 0x2, RZ, 0xc0, !PT ;  /* 0x0000000215ff7812 */ /* 0x000fe2000782c0ff */
[----:B------:R-:W0:Y:S01]  /*1af0*/  F2I.NTZ R24, R24 ;  /* 0x0000001800187305 */ /* 0x000e220000203100 */
[----:B------:R-:W-:-:S02]  /*1b00*/  FSEL R22, R22, -0.00019574658654164522886, !P0 ;  /* 0xb94d415316167808 */ /* 0x000fc40004000000 */
[----:B------:R-:W-:Y:S02]  /*1b10*/  FSEL R26, R26, 0.0083327032625675201416, !P0 ;  /* 0x3c0885e41a1a7808 */ /* 0x000fe40004000000 */
[----:B------:R-:W-:Y:S01]  /*1b20*/  FSEL R21, -R23, -0.16666662693023681641, !P0 ;  /* 0xbe2aaaa817157808 */ /* 0x000fe20004000100 */
[----:B------:R-:W-:Y:S01]  /*1b30*/  IMAD.MOV.U32 R23, RZ, RZ, 0x3f000000 ;  /* 0x3f000000ff177424 */ /* 0x000fe200078e00ff */
[----:B------:R-:W-:Y:S01]  /*1b40*/  FSEL R14, R14, 1, P0 ;  /* 0x3f8000000e0e7808 */ /* 0x000fe20000000000 */
[----:B------:R-:W-:Y:S01]  /*1b50*/  FFMA R22, R15, R22, R26 ;  /* 0x000000160f167223 */ /* 0x000fe2000000001a */
[----:B------:R-:W-:-:S03]  /*1b60*/  FSETP.GE.AND P0, PT, |R19|, 105615, PT ;  /* 0x47ce47801300780b */ /* 0x000fc60003f06200 */
[C---:B------:R-:W-:Y:S01]  /*1b70*/  FFMA R21, R15.reuse, R22, R21 ;  /* 0x000000160f157223 */ /* 0x040fe20000000015 */
[----:B------:R-:W-:Y:S01]  /*1b80*/  FFMA R15, R15, R14, RZ ;  /* 0x0000000e0f0f7223 */ /* 0x000fe200000000ff */
[----:B0-----:R-:W-:-:S03]  /*1b90*/  I2FP.F32.S32 R22, R24 ;  /* 0x0000001800167245 */ /* 0x001fc60000201400 */
[----:B------:R-:W-:Y:S02]  /*1ba0*/  FFMA R14, R15, R21, R14 ;  /* 0x000000150f0e7223 */ /* 0x000fe4000000000e */
[C---:B------:R-:W-:Y:S02]  /*1bb0*/  FFMA R15, R22.reuse, -1.5707962512969970703, R19 ;  /* 0xbfc90fda160f7823 */ /* 0x040fe40000000013 */
[----:B------:R-:W-:Y:S02]  /*1bc0*/  @P1 FADD R14, RZ, -R14 ;  /* 0x8000000eff0e1221 */ /* 0x000fe40000000000 */
[----:B------:R-:W-:Y:S02]  /*1bd0*/  FFMA R21, R22, -7.5497894158615963534e-08, R15 ;  /* 0xb3a2216816157823 */ /* 0x000fe4000000000f */
[----:B------:R-:W-:Y:S02]  /*1be0*/  FFMA R15, R14, R23, 0.5 ;  /* 0x3f0000000e0f7423 */ /* 0x000fe40000000017 */
[----:B------:R-:W-:-:S02]  /*1bf0*/  FFMA R14, R22, -5.3903029534742383927e-15, R21 ;  /* 0xa7c234c5160e7823 */ /* 0x000fc40000000015 */
[----:B------:R-:W-:Y:S01]  /*1c00*/  FFMA R7, R20, R15, R7 ;  /* 0x0000000f14077223 */ /* 0x000fe20000000007 */
[----:B------:R-:W-:Y:S06]  /*1c10*/  @!P0 BRA `(.L_x_16) ;  /* 0x0000000400688947 */ /* 0x000fec0003800000 */
[----:B------:R-:W-:-:S13]  /*1c20*/  FSETP.NEU.AND P0, PT, |R19|, +INF , PT ;  /* 0x7f8000001300780b */ /* 0x000fda0003f0d200 */
[----:B------:R-:W-:Y:S01]  /*1c30*/  @!P0 FMUL R14, RZ, R19 ;  /* 0x00000013ff0e8220 */ /* 0x000fe20000400000 */
[----:B------:R-:W-:Y:S01]  /*1c40*/  @!P0 IMAD.MOV.U32 R24, RZ, RZ, RZ ;  /* 0x000000ffff188224 */ /* 0x000fe200078e00ff */
[----:B------:R-:W-:Y:S06]  /*1c50*/  @!P0 BRA `(.L_x_16) ;  /* 0x0000000400588947 */ /* 0x000fec0003800000 */
[----:B------:R-:W-:Y:S01]  /*1c60*/  IMAD.SHL.U32 R24, R19, 0x100, RZ ;  /* 0x0000010013187824 */ /* 0x000fe200078e00ff */
[----:B------:R-:W-:Y:S01]  /*1c70*/  MOV R21, RZ ;  /* 0x000000ff00157202 */ /* 0x000fe20000000f00 */
[----:B------:R-:W-:Y:S02]  /*1c80*/  IMAD.MOV.U32 R27, RZ, RZ, RZ ;  /* 0x000000ffff1b7224 */ /* 0x000fe400078e00ff */
[----:B------:R-:W-:Y:S01]  /*1c90*/  IMAD.MOV.U32 R25, RZ, RZ, RZ ;  /* 0x000000ffff197224 */ /* 0x000fe200078e00ff */
[----:B------:R-:W-:-:S07]  /*1ca0*/  LOP3.LUT R24, R24, 0x80000000, RZ, 0xfc, !PT ;  /* 0x8000000018187812 */ /* 0x000fce00078efcff */
.L_x_17:
[----:B------:R-:W0:Y:S02]  /*1cb0*/  LDC.64 R14, c[0x4][RZ] ;  /* 0x01000000ff0e7b82 */ /* 0x000e240000000a00 */
[----:B0-----:R-:W-:-:S05]  /*1cc0*/  IMAD.WIDE.U32 R22, R25, 0x4, R14 ;  /* 0x0000000419167825 */ /* 0x001fca00078e000e */
[----:B------:R-:W2:Y:S01]  /*1cd0*/  LDG.E.CONSTANT R15, desc[UR6][R22.64] ;  /* 0x00000006160f7981 */ /* 0x000ea2000c1e9900 */
[C---:B------:R-:W-:Y:S02]  /*1ce0*/  IMAD.SHL.U32 R26, R25.reuse, 0x4, RZ ;  /* 0x00000004191a7824 */ /* 0x040fe400078e00ff */
        /* <DEDUP_REMOVED lines=9> */
[----:B------:R-:W-:Y:S01]  /*1d80*/  IADD3.X R21, PT, PT, R15, R27, RZ, P6, !PT ;  /* 0x0000001b0f157210 */ /* 0x000fe200037fe4ff */
[--C-:B------:R-:W-:Y:S01]  /*1d90*/  @P0 IMAD.MOV.U32 R9, RZ, RZ, R14.reuse ;  /* 0x000000ffff090224 */ /* 0x100fe200078e000e */
[----:B------:R-:W-:Y:S01]  /*1da0*/  ISETP.NE.AND P6, PT, R25, 0x6, PT ;  /* 0x000000061900780c */ /* 0x000fe20003fc5270 */
[--C-:B------:R-:W-:Y:S01]  /*1db0*/  @P5 IMAD.MOV.U32 R10, RZ, RZ, R14.reuse ;  /* 0x000000ffff0a5224 */ /* 0x100fe200078e000e */
[----:B------:R-:W-:Y:S01]  /*1dc0*/  @P2 MOV R13, R14 ;  /* 0x0000000e000d2202 */ /* 0x000fe20000000f00 */
[--C-:B------:R-:W-:Y:S02]  /*1dd0*/  @P4 IMAD.MOV.U32 R11, RZ, RZ, R14.reuse ;  /* 0x000000ffff0b4224 */ /* 0x100fe400078e000e */
[--C-:B------:R-:W-:Y:S02]  /*1de0*/  @P3 IMAD.MOV.U32 R12, RZ, RZ, R14.reuse ;  /* 0x000000ffff0c3224 */ /* 0x100fe400078e000e */
[----:B------:R-:W-:-:S06]  /*1df0*/  @P1 IMAD.MOV.U32 R16, RZ, RZ, R14 ;  /* 0x000000ffff101224 */ /* 0x000fcc00078e000e */
        /* <DEDUP_REMOVED lines=13> */
[----:B------:R-:W-:Y:S01]  /*1ed0*/  @P3 IMAD.MOV.U32 R19, RZ, RZ, R9 ;  /* 0x000000ffff133224 */ /* 0x000fe200078e0009 */
[C---:B------:R-:W-:Y:S01]  /*1ee0*/  ISETP.EQ.AND P3, PT, R23.reuse, -0x4, PT ;  /* 0xfffffffc1700780c */ /* 0x040fe20003f62270 */
[--C-:B------:R-:W-:Y:S01]  /*1ef0*/  @P4 IMAD.MOV.U32 R19, RZ, RZ, R10.reuse ;  /* 0x000000ffff134224 */ /* 0x100fe200078e000a */
[----:B------:R-:W-:Y:S01]  /*1f00*/  @P4 MOV R15, R9 ;  /* 0x00000009000f4202 */ /* 0x000fe20000000f00 */
[----:B------:R-:W-:Y:S01]  /*1f10*/  @P2 IMAD.MOV.U32 R15, RZ, RZ, R10 ;  /* 0x000000ffff0f2224 */ /* 0x000fe200078e000a */
[----:B------:R-:W-:Y:S01]  /*1f20*/  ISETP.EQ.AND P4, PT, R23, 0x4, PT ;  /* 0x000000041700780c */ /* 0x000fe20003f82270 */
[--C-:B------:R-:W-:Y:S01]  /*1f30*/  @P2 IMAD.MOV.U32 R19, RZ, RZ, R11.reuse ;  /* 0x000000ffff132224 */ /* 0x100fe200078e000b */
[----:B------:R-:W-:Y:S01]  /*1f40*/  @P1 MOV R19, R12 ;  /* 0x0000000c00131202 */ /* 0x000fe20000000f00 */
[----:B------:R-:W-:Y:S02]  /*1f50*/  @P1 IMAD.MOV.U32 R15, RZ, RZ, R11 ;  /* 0x000000ffff0f1224 */ /* 0x000fe400078e000b */
[----:B------:R-:W-:-:S02]  /*1f60*/  @P0 IMAD.MOV.U32 R15, RZ, RZ, R12 ;  /* 0x000000ffff0f0224 */ /* 0x000fc400078e000c */
[--C-:B------:R-:W-:Y:S02]  /*1f70*/  @P0 IMAD.MOV.U32 R19, RZ, RZ, R13.reuse ;  /* 0x000000ffff130224 */ /* 0x100fe400078e000d */
[----:B------:R-:W-:Y:S01]  /*1f80*/  @P3 IMAD.MOV.U32 R15, RZ, RZ, R13 ;  /* 0x000000ffff0f3224 */ /* 0x000fe200078e000d */
[----:B------:R-:W-:Y:S01]  /*1f90*/  @P5 MOV R15, R16 ;  /* 0x00000010000f5202 */ /* 0x000fe20000000f00 */
[----:B------:R-:W-:Y:S02]  /*1fa0*/  @P3 IMAD.MOV.U32 R19, RZ, RZ, R16 ;  /* 0x000000ffff133224 */ /* 0x000fe400078e0010 */
[--C-:B------:R-:W-:Y:S02]  /*1fb0*/  @P5 IMAD.MOV.U32 R19, RZ, RZ, R21.reuse ;  /* 0x000000ffff135224 */ /* 0x100fe400078e0015 */
[----:B------:R-:W-:Y:S01]  /*1fc0*/  @P4 IMAD.MOV.U32 R15, RZ, RZ, R21 ;  /* 0x000000ffff0f4224 */ /* 0x000fe200078e0015 */
[----:B------:R-:W-:Y:S06]  /*1fd0*/  @!P6 BRA `(.L_x_18) ;  /* 0x00000000002ce947 */ /* 0x000fec0003800000 */
[----:B------:R-:W-:Y:S01]  /*1fe0*/  @P2 IMAD.MOV.U32 R22, RZ, RZ, R9 ;  /* 0x000000ffff162224 */ /* 0x000fe200078e0009 */
[----:B------:R-:W-:Y:S01]  /*1ff0*/  LOP3.LUT R14, R14, 0x1f, RZ, 0xc0, !PT ;  /* 0x0000001f0e0e7812 */ /* 0x000fe200078ec0ff */
[----:B------:R-:W-:Y:S01]  /*2000*/  @P1 IMAD.MOV.U32 R22, RZ, RZ, R10 ;  /* 0x000000ffff161224 */ /* 0x000fe200078e000a */
[----:B------:R-:W-:Y:S01]  /*2010*/  @P0 MOV R22, R11 ;  /* 0x0000000b00160202 */ /* 0x000fe20000000f00 */
[----:B------:R-:W-:Y:S01]  /*2020*/  @P3 IMAD.MOV.U32 R22, RZ, RZ, R12 ;  /* 0x000000ffff163224 */ /* 0x000fe200078e000c */
[----:B------:R-:W-:Y:S01]  /*2030*/  ISETP.EQ.AND P0, PT, R23, 0x8, PT ;  /* 0x000000081700780c */ /* 0x000fe20003f02270 */
[----:B------:R-:W-:Y:S01]  /*2040*/  @P5 IMAD.MOV.U32 R22, RZ, RZ, R13 ;  /* 0x000000ffff165224 */ /* 0x000fe200078e000d */
[----:B------:R-:W-:Y:S01]  /*2050*/  SHF.L.W.U32.HI R19, R15, R14, R19 ;  /* 0x0000000e0f137219 */ /* 0x000fe20000010e13 */
[----:B------:R-:W-:-:S10]  /*2060*/  @P4 IMAD.MOV.U32 R22, RZ, RZ, R16 ;  /* 0x000000ffff164224 */ /* 0x000fd400078e0010 */
[----:B------:R-:W-:-:S05]  /*2070*/  @P0 IMAD.MOV.U32 R22, RZ, RZ, R21 ;  /* 0x000000ffff160224 */ /* 0x000fca00078e0015 */
[----:B------:R-:W-:-:S07]  /*2080*/  SHF.L.W.U32.HI R15, R22, R14, R15 ;  /* 0x0000000e160f7219 */ /* 0x000fce0000010e0f */
.L_x_18:
[C-C-:B------:R-:W-:Y:S01]  /*2090*/  SHF.L.W.U32.HI R24, R15.reuse, 0x2, R19.reuse ;  /* 0x000000020f187819 */ /* 0x140fe20000010e13 */
[----:B------:R-:W-:Y:S01]  /*20a0*/  UMOV UR8, 0x54442d19 ;  /* 0x54442d1900087882 */ /* 0x000fe20000000000 */
[----:B------:R-:W-:Y:S01]  /*20b0*/  SHF.L.U32 R15, R15, 0x2, RZ ;  /* 0x000000020f0f7819 */ /* 0x000fe200000006ff */
[----:B------:R-:W-:Y:S01]  /*20c0*/  UMOV UR9, 0x3bf921fb ;  /* 0x3bf921fb00097882 */ /* 0x000fe20000000000 */
[----:B------:R-:W-:Y:S02]  /*20d0*/  SHF.R.S32.HI R21, RZ, 0x1f, R24 ;  /* 0x0000001fff157819 */ /* 0x000fe40000011418 */
[----:B------:R-:W-:Y:S02]  /*20e0*/  SHF.R.U32.HI R19, RZ, 0x1e, R19 ;  /* 0x0000001eff137819 */ /* 0x000fe40000011613 */
[C---:B------:R-:W-:Y:S02]  /*20f0*/  LOP3.LUT R14, R21.reuse, R15, RZ, 0x3c, !PT ;  /* 0x0000000f150e7212 */ /* 0x040fe400078e3cff */
[----:B------:R-:W-:Y:S01]  /*2100*/  LOP3.LUT R15, R21, R24, RZ, 0x3c, !PT ;  /* 0x00000018150f7212 */ /* 0x000fe200078e3cff */
[----:B------:R-:W-:-:S05]  /*2110*/  FFMA R21, R17, 0.69999998807907104492, R18 ;  /* 0x3f33333311157823 */ /* 0x000fca0000000012 */
[----:B------:R-:W0:Y:S01]  /*2120*/  I2F.F64.S64 R14, R14 ;  /* 0x0000000e000e7312 */ /* 0x000e220000301c00 */
[----:B------:R-:W-:Y:S02]  /*2130*/  ISETP.GE.AND P0, PT, R21, RZ, PT ;  /* 0x000000ff1500720c */ /* 0x000fe40003f06270 */
[C---:B------:R-:W-:Y:S02]  /*2140*/  LOP3.LUT R21, R24.reuse, R21, RZ, 0x3c, !PT ;  /* 0x0000001518157212 */ /* 0x040fe400078e3cff */
[----:B------:R-:W-:Y:S02]  /*2150*/  LEA.HI R24, R24, R19, RZ, 0x1 ;  /* 0x0000001318187211 */ /* 0x000fe400078f08ff */
[----:B------:R-:W-:-:S03]  /*2160*/  ISETP.GE.AND P1, PT, R21, RZ, PT ;  /* 0x000000ff1500720c */ /* 0x000fc60003f26270 */
[----:B------:R-:W-:-:S04]  /*2170*/  IMAD.MOV R19, RZ, RZ, -R24 ;  /* 0x000000ffff137224 */ /* 0x000fc800078e0a18 */
[----:B------:R-:W-:Y:S01]  /*2180*/  @!P0 IMAD.MOV.U32 R24, RZ, RZ, R19 ;  /* 0x000000ffff188224 */ /* 0x000fe200078e0013 */
[----:B0-----:R-:W-:-:S10]  /*2190*/  DMUL R22, R14, UR8 ;  /* 0x000000080e167c28 */ /* 0x001fd40008000000 */
[----:B------:R-:W0:Y:S02]  /*21a0*/  F2F.F32.F64 R22, R22 ;  /* 0x0000001600167310 */ /* 0x000e240000301000 */
[----:B0-----:R-:W-:-:S07]  /*21b0*/  FSEL R14, -R22, R22, !P1 ;  /* 0x00000016160e7208 */ /* 0x001fce0004800100 */
.L_x_16:
[----:B------:R-:W-:Y:S02]  /*21c0*/  IMAD.MOV.U32 R22, RZ, RZ, 0x37cbac00 ;  /* 0x37cbac00ff167424 */ /* 0x000fe400078e00ff */
[----:B------:R-:W-:Y:S01]  /*21d0*/  FMUL R15, R14, R14 ;  /* 0x0000000e0e0f7220 */ /* 0x000fe20000400000 */
[----:B------:R-:W-:Y:S01]  /*21e0*/  FFMA R17, R17, 1.2999999523162841797, R18 ;  /* 0x3fa6666611117823 */ /* 0x000fe20000000012 */
[C---:B------:R-:W-:Y:S01]  /*21f0*/  LOP3.LUT R19, R24.reuse, 0x1, RZ, 0xc0, !PT ;  /* 0x0000000118137812 */ /* 0x040fe200078ec0ff */
[----:B------:R-:W-:Y:S02]  /*2200*/  IMAD.MOV.U32 R26, RZ, RZ, 0x3c0885e4 ;  /* 0x3c0885e4ff1a7424 */ /* 0x000fe400078e00ff */
[----:B------:R-:W-:Y:S01]  /*2210*/  FFMA R18, R15, R22, -0.0013887860113754868507 ;  /* 0xbab607ed0f127423 */ /* 0x000fe20000000016 */
[----:B------:R-:W-:Y:S01]  /*2220*/  FMUL R22, R17, 0.63661974668502807617 ;  /* 0x3f22f98311167820 */ /* 0x000fe20000400000 */
[----:B------:R-:W-:Y:S01]  /*2230*/  ISETP.NE.U32.AND P0, PT, R19, 0x1, PT ;  /* 0x000000011300780c */ /* 0x000fe20003f05070 */
[----:B------:R-:W-:Y:S01]  /*2240*/  IMAD.MOV.U32 R19, RZ, RZ, 0x3e2aaaa8 ;  /* 0x3e2aaaa8ff137424 */ /* 0x000fe200078e00ff */
[----:B------:R-:W-:Y:S01]  /*2250*/  IADD3 R24, PT, PT, R24, 0x1, RZ ;  /* 0x0000000118187810 */ /* 0x000fe20007ffe0ff */
[----:B------:R-:W-:Y:S01]  /*2260*/  IMAD.MOV.U32 R21, RZ, RZ, 0x3f000000 ;  /* 0x3f000000ff157424 */ /* 0x000fe200078e00ff */
[----:B------:R-:W-:Y:S01]  /*2270*/  FSEL R18, R18, -0.00019574658654164522886, P0 ;  /* 0xb94d415312127808 */ /* 0x000fe20000000000 */
[----:B------:R-:W0:Y:S01]  /*2280*/  F2I.NTZ R22, R22 ;  /* 0x0000001600167305 */ /* 0x000e220000203100 */
[----:B------:R-:W-:-:S02]  /*2290*/  FSEL R26, R26, 0.041666727513074874878, !P0 ;  /* 0x3d2aaabb1a1a7808 */ /* 0x000fc40004000000 */
[----:B------:R-:W-:Y:S02]  /*22a0*/  FSEL R19, -R19, -0.4999999701976776123, !P0 ;  /* 0xbeffffff13137808 */ /* 0x000fe40004000100 */
[----:B------:R-:W-:Y:S01]  /*22b0*/  LOP3.LUT P1, RZ, R24, 0x2, RZ, 0xc0, !PT ;  /* 0x0000000218ff7812 */ /* 0x000fe2000782c0ff */
[----:B------:R-:W-:Y:S01]  /*22c0*/  FFMA R18, R15, R18, R26 ;  /* 0x000000120f127223 */ /* 0x000fe2000000001a */
[----:B------:R-:W-:Y:S02]  /*22d0*/  FSEL R14, R14, 1, !P0 ;  /* 0x3f8000000e0e7808 */ /* 0x000fe40004000000 */
[----:B------:R-:W-:Y:S01]  /*22e0*/  FSETP.GE.AND P0, PT, |R17|, 105615, PT ;  /* 0x47ce47801100780b */ /* 0x000fe20003f06200 */
[C---:B------:R-:W-:Y:S02]  /*22f0*/  FFMA R18, R15.reuse, R18, R19 ;  /* 0x000000120f127223 */ /* 0x040fe40000000013 */
        /* <DEDUP_REMOVED lines=19> */
.L_x_20:
        /* <DEDUP_REMOVED lines=62> */
.L_x_21:
[C---:B------:R-:W-:Y:S01]  /*2810*/  SHF.L.W.U32.HI R24, R15.reuse, 0x2, R22 ;  /* 0x000000020f187819 */ /* 0x040fe20000010e16 */
[----:B------:R-:W-:Y:S01]  /*2820*/  UMOV UR8, 0x54442d19 ;  /* 0x54442d1900087882 */ /* 0x000fe20000000000 */
[----:B------:R-:W-:Y:S01]  /*2830*/  SHF.L.U32 R15, R15, 0x2, RZ ;  /* 0x000000020f0f7819 */ /* 0x000fe200000006ff */
        /* <DEDUP_REMOVED lines=15> */
.L_x_19:
[----:B------:R-:W-:Y:S02]  /*2930*/  IMAD.MOV.U32 R18, RZ, RZ, 0x37cbac00 ;  /* 0x37cbac00ff127424 */ /* 0x000fe400078e00ff */
[----:B------:R-:W-:Y:S01]  /*2940*/  FMUL R15, R14, R14 ;  /* 0x0000000e0e0f7220 */ /* 0x000fe20000400000 */
[C---:B------:R-:W-:Y:S01]  /*2950*/  LOP3.LUT R19, R22.reuse, 0x1, RZ, 0xc0, !PT ;  /* 0x0000000116137812 */ /* 0x040fe200078ec0ff */
[----:B------:R-:W-:Y:S01]  /*2960*/  IMAD.MOV.U32 R24, RZ, RZ, 0x3d2aaabb ;  /* 0x3d2aaabbff187424 */ /* 0x000fe200078e00ff */
[----:B------:R-:W-:Y:S01]  /*2970*/  LOP3.LUT P1, RZ, R22, 0x2, RZ, 0xc0, !PT ;  /* 0x0000000216ff7812 */ /* 0x000fe2000782c0ff */
[----:B------:R-:W-:Y:S01]  /*2980*/  FFMA R17, R15, R18, -0.0013887860113754868507 ;  /* 0xbab607ed0f117423 */ /* 0x000fe20000000012 */
[----:B------:R-:W-:Y:S01]  /*2990*/  ISETP.NE.U32.AND P0, PT, R19, 0x1, PT ;  /* 0x000000011300780c */ /* 0x000fe20003f05070 */
[----:B------:R-:W-:Y:S01]  /*29a0*/  UIADD3 UR4, UPT, UPT, UR4, 0x1, URZ ;  /* 0x0000000104047890 */ /* 0x000fe2000fffe0ff */
[----:B------:R-:W-:Y:S02]  /*29b0*/  MOV R19, 0x3effffff ;  /* 0x3effffff00137802 */ /* 0x000fe40000000f00 */
[----:B------:R-:W-:Y:S01]  /*29c0*/  FSEL R18, R17, -0.00019574658654164522886, !P0 ;  /* 0xb94d415311127808 */ /* 0x000fe20004000000 */
[----:B------:R-:W-:Y:S01]  /*29d0*/  UISETP.NE.AND UP0, UPT, UR4, 0x5, UPT ;  /* 0x000000050400788c */ /* 0x000fe2000bf05270 */
[----:B------:R-:W-:-:S02]  /*29e0*/  FSEL R24, R24, 0.0083327032625675201416, !P0 ;  /* 0x3c0885e418187808 */ /* 0x000fc40004000000 */
[----:B------:R-:W-:Y:S02]  /*29f0*/  FSEL R14, R14, 1, P0 ;  /* 0x3f8000000e0e7808 */ /* 0x000fe40000000000 */
[----:B------:R-:W-:Y:S01]  /*2a00*/  FSEL R19, -R19, -0.16666662693023681641, !P0 ;  /* 0xbe2aaaa813137808 */ /* 0x000fe20004000100 */
[C---:B------:R-:W-:Y:S02]  /*2a10*/  FFMA R18, R15.reuse, R18, R24 ;  /* 0x000000120f127223 */ /* 0x040fe40000000018 */
[C---:B------:R-:W-:Y:S02]  /*2a20*/  FFMA R17, R15.reuse, R14, RZ ;  /* 0x0000000e0f117223 */ /* 0x040fe400000000ff */
[----:B------:R-:W-:-:S04]  /*2a30*/  FFMA R18, R15, R18, R19 ;  /* 0x000000120f127223 */ /* 0x000fc80000000013 */
[----:B------:R-:W-:-:S04]  /*2a40*/  FFMA R14, R17, R18, R14 ;  /* 0x00000012110e7223 */ /* 0x000fc8000000000e */
[----:B------:R-:W-:-:S04]  /*2a50*/  @P1 FADD R14, RZ, -R14 ;  /* 0x8000000eff0e1221 */ /* 0x000fc80000000000 */
[----:B------:R-:W-:-:S04]  /*2a60*/  FFMA R14, R14, R21, 0.5 ;  /* 0x3f0000000e0e7423 */ /* 0x000fc80000000015 */
[----:B------:R-:W-:Y:S01]  /*2a70*/  FFMA R5, R20, R14, R5 ;  /* 0x0000000e14057223 */ /* 0x000fe20000000005 */
[----:B------:R-:W-:Y:S06]  /*2a80*/  BRA.U UP0, `(.L_x_22) ;  /* 0xffffffd900287547 */ /* 0x000fec000b83ffff */
[----:B------:R-:W-:Y:S01]  /*2a90*/  FMUL R7, R7, 255 ;  /* 0x437f000007077820 */ /* 0x000fe20000400000 */
[----:B------:R-:W-:Y:S01]  /*2aa0*/  FMUL R6, R6, 255 ;  /* 0x437f000006067820 */ /* 0x000fe20000400000 */
[----:B------:R-:W-:Y:S01]  /*2ab0*/  FMUL R2, R5, 255 ;  /* 0x437f000005027820 */ /* 0x000fe20000400000 */
[----:B------:R-:W0:Y:S01]  /*2ac0*/  LDCU UR8, c[0x0][0x388] ;  /* 0x00007100ff0877ac */ /* 0x000e220008000800 */
[----:B------:R-:W1:Y:S01]  /*2ad0*/  LDC.64 R4, c[0x0][0x380] ;  /* 0x0000e000ff047b82 */ /* 0x000e620000000a00 */
[----:B------:R-:W-:Y:S02]  /*2ae0*/  FMNMX R7, R7, 255, PT ;  /* 0x437f000007077809 */ /* 0x000fe40003800000 */
[----:B------:R-:W-:Y:S01]  /*2af0*/  FMNMX R6, R6, 255, PT ;  /* 0x437f000006067809 */ /* 0x000fe20003800000 */
[----:B------:R-:W-:Y:S01]  /*2b00*/  UMOV UR5, 0x3340 ;  /* 0x0000334000057882 */ /* 0x000fe20000000000 */
[----:B------:R-:W-:Y:S01]  /*2b10*/  FMNMX R8, R2, 255, PT ;  /* 0x437f000002087809 */ /* 0x000fe20003800000 */
[----:B------:R-:W-:Y:S01]  /*2b20*/  IMAD.U32 R9, RZ, RZ, UR5 ;  /* 0x00000005ff097e24 */ /* 0x000fe2000f8e00ff */
[----:B------:R-:W-:Y:S08]  /*2b30*/  F2I.U32.TRUNC.NTZ R7, R7 ;  /* 0x0000000700077305 */ /* 0x000ff0000020f000 */
[----:B------:R-:W2:Y:S01]  /*2b40*/  F2I.U32.TRUNC.NTZ R6, R6 ;  /* 0x0000000600067305 */ /* 0x000ea2000020f000 */
[----:B0-----:R-:W-:-:S07]  /*2b50*/  IMAD R3, R0, UR8, R3 ;  /* 0x0000000800037c24 */ /* 0x001fce000f8e0203 */
[----:B------:R-:W0:Y:S01]  /*2b60*/  F2I.U32.TRUNC.NTZ R8, R8 ;  /* 0x0000000800087305 */ /* 0x000e22000020f000 */
[----:B-1----:R-:W-:Y:S01]  /*2b70*/  IMAD.WIDE R2, R3, 0x4, R4 ;  /* 0x0000000403027825 */ /* 0x002fe200078e0204 */
[----:B--2---:R-:W-:Y:S02]  /*2b80*/  PRMT R7, R7, 0x3340, R6 ;  /* 0x0000334007077816 */ /* 0x004fe40000000006 */
[----:B0-----:R-:W-:-:S04]  /*2b90*/  PRMT R0, R8, R9, 0xffff ;  /* 0x0000ffff08007416 */ /* 0x001fc80000000009 */
[----:B------:R-:W-:-:S05]  /*2ba0*/  PRMT R7, R7, 0x5410, R0 ;  /* 0x0000541007077816 */ /* 0x000fca0000000000 */
[----:B------:R-:W-:Y:S01]  /*2bb0*/  STG.E desc[UR6][R2.64], R7 ;  /* 0x0000000702007986 */ /* 0x000fe2000c101906 */
[----:B------:R-:W-:Y:S05]  /*2bc0*/  EXIT ;  /* 0x000000000000794d */ /* 0x000fea0003800000 */
        .weak           $__internal_0_$__cuda_sm20_sqrt_rn_f32_slowpath
        .type           $__internal_0_$__cuda_sm20_sqrt_rn_f32_slowpath,@function
        .size           $__internal_0_$__cuda_sm20_sqrt_rn_f32_slowpath,($__internal_1_$__cuda_sm3x_div_rn_noftz_f32_slowpath - $__internal_0_$__cuda_sm20_sqrt_rn_f32_slowpath)
$__internal_0_$__cuda_sm20_sqrt_rn_f32_slowpath:
[----:B------:R-:W-:-:S13]  /*2bd0*/  LOP3.LUT P0, RZ, R15, 0x7fffffff, RZ, 0xc0, !PT ;  /* 0x7fffffff0fff7812 */ /* 0x000fda000780c0ff */
[----:B------:R-:W-:Y:S05]  /*2be0*/  @!P0 BRA `(.L_x_23) ;  /* 0x0000000000448947 */ /* 0x000fea0003800000 */
[----:B------:R-:W-:Y:S01]  /*2bf0*/  FSETP.GEU.FTZ.AND P0, PT, R15, RZ, PT ;  /* 0x000000ff0f00720b */ /* 0x000fe20003f1e000 */
[----:B------:R-:W-:-:S12]  /*2c00*/  IMAD.MOV.U32 R14, RZ, RZ, R15 ;  /* 0x000000ffff0e7224 */ /* 0x000fd800078e000f */
[----:B------:R-:W-:Y:S01]  /*2c10*/  @!P0 IMAD.MOV.U32 R15, RZ, RZ, 0x7fffffff ;  /* 0x7fffffffff0f8424 */ /* 0x000fe200078e00ff */
[----:B------:R-:W-:Y:S06]  /*2c20*/  @!P0 BRA `(.L_x_23) ;  /* 0x0000000000348947 */ /* 0x000fec0003800000 */
[----:B------:R-:W-:-:S13]  /*2c30*/  FSETP.GTU.FTZ.AND P0, PT, |R14|, +INF , PT ;  /* 0x7f8000000e00780b */ /* 0x000fda0003f1c200 */
[----:B------:R-:W-:Y:S01]  /*2c40*/  @P0 FADD.FTZ R15, R14, 1 ;  /* 0x3f8000000e0f0421 */ /* 0x000fe20000010000 */
[----:B------:R-:W-:Y:S06]  /*2c50*/  @P0 BRA `(.L_x_23) ;  /* 0x0000000000280947 */ /* 0x000fec0003800000 */
[----:B------:R-:W-:-:S13]  /*2c60*/  FSETP.NEU.FTZ.AND P0, PT, |R14|, +INF , PT ;  /* 0x7f8000000e00780b */ /* 0x000fda0003f1d200 */
[----:B------:R-:W-:-:S04]  /*2c70*/  @P0 FFMA R17, R14, 1.84467440737095516160e+19, RZ ;  /* 0x5f8000000e110823 */ /* 0x000fc800000000ff */
[----:B------:R-:W0:Y:S02]  /*2c80*/  @P0 MUFU.RSQ R18, R17 ;  /* 0x0000001100120308 */ /* 0x000e240000001400 */
[----:B0-----:R-:W-:Y:S01]  /*2c90*/  @P0 FMUL.FTZ R20, R17, R18 ;  /* 0x0000001211140220 */ /* 0x001fe20000410000 */
[----:B------:R-:W-:-:S03]  /*2ca0*/  @P0 FMUL.FTZ R18, R18, 0.5 ;  /* 0x3f00000012120820 */ /* 0x000fc60000410000 */
[----:B------:R-:W-:-:S04]  /*2cb0*/  @P0 FADD.FTZ R15, -R20, -RZ ;  /* 0x800000ff140f0221 */ /* 0x000fc80000010100 */
[----:B------:R-:W-:Y:S01]  /*2cc0*/  @P0 FFMA R19, R20, R15, R17 ;  /* 0x0000000f14130223 */ /* 0x000fe20000000011 */
[----:B------:R-:W-:-:S03]  /*2cd0*/  @!P0 IMAD.MOV.U32 R15, RZ, RZ, R14 ;  /* 0x000000ffff0f8224 */ /* 0x000fc600078e000e */
[----:B------:R-:W-:-:S04]  /*2ce0*/  @P0 FFMA R18, R19, R18, R20 ;  /* 0x0000001213120223 */ /* 0x000fc80000000014 */
[----:B------:R-:W-:-:S07]  /*2cf0*/  @P0 FMUL.FTZ R15, R18, 2.3283064365386962891e-10 ;  /* 0x2f800000120f0820 */ /* 0x000fce0000410000 */
.L_x_23:
[----:B------:R-:W-:Y:S01]  /*2d00*/  MOV R17, R15 ;  /* 0x0000000f00117202 */ /* 0x000fe20000000f00 */
[----:B------:R-:W-:Y:S02]  /*2d10*/  IMAD.MOV.U32 R14, RZ, RZ, R21 ;  /* 0x000000ffff0e7224 */ /* 0x000fe400078e0015 */
[----:B------:R-:W-:-:S04]  /*2d20*/  IMAD.MOV.U32 R15, RZ, RZ, 0x0 ;  /* 0x00000000ff0f7424 */ /* 0x000fc800078e00ff */
[----:B------:R-:W-:Y:S05]  /*2d30*/  RET.REL.NODEC R14 `(_Z14particleKernelP6uchar4jjf) ;  /* 0xffffffd00eb07950 */ /* 0x000fea0003c3ffff */
        .weak           $__internal_1_$__cuda_sm3x_div_rn_noftz_f32_slowpath
        .type           $__internal_1_$__cuda_sm3x_div_rn_noftz_f32_slowpath,@function
        .size           $__internal_1_$__cuda_sm3x_div_rn_noftz_f32_slowpath,(.L_x_37 - $__internal_1_$__cuda_sm3x_div_rn_noftz_f32_slowpath)
$__internal_1_$__cuda_sm3x_div_rn_noftz_f32_slowpath:
[----:B------:R-:W-:Y:S01]  /*2d40*/  SHF.R.U32.HI R8, RZ, 0x17, R5 ;  /* 0x00000017ff087819 */ /* 0x000fe20000011605 */
[----:B------:R-:W-:Y:S01]  /*2d50*/  BSSY.RECONVERGENT B1, `(.L_x_24) ;  /* 0x0000062000017945 */ /* 0x000fe20003800200 */
[----:B------:R-:W-:Y:S02]  /*2d60*/  SHF.R.U32.HI R7, RZ, 0x17, R4 ;  /* 0x00000017ff077819 */ /* 0x000fe40000011604 */
[----:B------:R-:W-:Y:S02]  /*2d70*/  LOP3.LUT R12, R8, 0xff, RZ, 0xc0, !PT ;  /* 0x000000ff080c7812 */ /* 0x000fe400078ec0ff */
[----:B------:R-:W-:-:S03]  /*2d80*/  LOP3.LUT R10, R7, 0xff, RZ, 0xc0, !PT ;  /* 0x000000ff070a7812 */ /* 0x000fc600078ec0ff */
[----:B------:R-:W-:Y:S02]  /*2d90*/  VIADD R9, R12, 0xffffffff ;  /* 0xffffffff0c097836 */ /* 0x000fe40000000000 */
[----:B------:R-:W-:-:S03]  /*2da0*/  VIADD R8, R10, 0xffffffff ;  /* 0xffffffff0a087836 */ /* 0x000fc60000000000 */
[----:B------:R-:W-:-:S04]  /*2db0*/  ISETP.GT.U32.AND P0, PT, R9, 0xfd, PT ;  /* 0x000000fd0900780c */ /* 0x000fc80003f04070 */
[----:B------:R-:W-:-:S13]  /*2dc0*/  ISETP.GT.U32.OR P0, PT, R8, 0xfd, P0 ;  /* 0x000000fd0800780c */ /* 0x000fda0000704470 */
[----:B------:R-:W-:Y:S01]  /*2dd0*/  @!P0 MOV R7, RZ ;  /* 0x000000ff00078202 */ /* 0x000fe20000000f00 */
[----:B------:R-:W-:Y:S06]  /*2de0*/  @!P0 BRA `(.L_x_25) ;  /* 0x00000000005c8947 */ /* 0x000fec0003800000 */
[----:B------:R-:W-:Y:S02]  /*2df0*/  FSETP.GTU.FTZ.AND P0, PT, |R4|, +INF , PT ;  /* 0x7f8000000400780b */ /* 0x000fe40003f1c200 */
[----:B------:R-:W-:-:S04]  /*2e00*/  FSETP.GTU.FTZ.AND P1, PT, |R5|, +INF , PT ;  /* 0x7f8000000500780b */ /* 0x000fc80003f3c200 */
[----:B------:R-:W-:-:S13]  /*2e10*/  PLOP3.LUT P0, PT, P0, P1, PT, 0xf8, 0x8f ;  /* 0x00000000008f781c */ /* 0x000fda0000703f70 */
[----:B------:R-:W-:Y:S05]  /*2e20*/  @P0 BRA `(.L_x_26) ;  /* 0x00000004004c0947 */ /* 0x000fea0003800000 */
[----:B------:R-:W-:-:S13]  /*2e30*/  LOP3.LUT P0, RZ, R5, 0x7fffffff, R4, 0xc8, !PT ;  /* 0x7fffffff05ff7812 */ /* 0x000fda000780c804 */
[----:B------:R-:W-:Y:S05]  /*2e40*/  @!P0 BRA `(.L_x_27) ;  /* 0x00000004003c8947 */ /* 0x000fea0003800000 */
[C---:B------:R-:W-:Y:S02]  /*2e50*/  FSETP.NEU.FTZ.AND P0, PT, |R4|.reuse, +INF , PT ;  /* 0x7f8000000400780b */ /* 0x040fe40003f1d200 */
[----:B------:R-:W-:Y:S02]  /*2e60*/  FSETP.NEU.FTZ.AND P2, PT, |R5|, +INF , PT ;  /* 0x7f8000000500780b */ /* 0x000fe40003f5d200 */
[----:B------:R-:W-:-:S11]  /*2e70*/  FSETP.NEU.FTZ.AND P1, PT, |R4|, +INF , PT ;  /* 0x7f8000000400780b */ /* 0x000fd60003f3d200 */
[----:B------:R-:W-:Y:S05]  /*2e80*/  @!P2 BRA !P0, `(.L_x_27) ;  /* 0x00000004002ca947 */ /* 0x000fea0004000000 */
[----:B------:R-:W-:-:S04]  /*2e90*/  LOP3.LUT P0, RZ, R4, 0x7fffffff, RZ, 0xc0, !PT ;  /* 0x7fffffff04ff7812 */ /* 0x000fc8000780c0ff */
[----:B------:R-:W-:-:S13]  /*2ea0*/  PLOP3.LUT P0, PT, P2, P0, PT, 0x2f, 0xf2 ;  /* 0x0000000000f2781c */ /* 0x000fda0001700577 */
[----:B------:R-:W-:Y:S05]  /*2eb0*/  @P0 BRA `(.L_x_28) ;  /* 0x0000000400180947 */ /* 0x000fea0003800000 */
[----:B------:R-:W-:-:S04]  /*2ec0*/  LOP3.LUT P0, RZ, R5, 0x7fffffff, RZ, 0xc0, !PT ;  /* 0x7fffffff05ff7812 */ /* 0x000fc8000780c0ff */
[----:B------:R-:W-:-:S13]  /*2ed0*/  PLOP3.LUT P0, PT, P1, P0, PT, 0x2f, 0xf2 ;  /* 0x0000000000f2781c */ /* 0x000fda0000f00577 */
[----:B------:R-:W-:Y:S05]  /*2ee0*/  @P0 BRA `(.L_x_29) ;  /* 0x0000000400000947 */ /* 0x000fea0003800000 */
[----:B------:R-:W-:Y:S02]  /*2ef0*/  ISETP.GE.AND P0, PT, R8, RZ, PT ;  /* 0x000000ff0800720c */ /* 0x000fe40003f06270 */
[----:B------:R-:W-:-:S11]  /*2f00*/  ISETP.GE.AND P1, PT, R9, RZ, PT ;  /* 0x000000ff0900720c */ /* 0x000fd60003f26270 */
[----:B------:R-:W-:Y:S02]  /*2f10*/  @P0 IMAD.MOV.U32 R7, RZ, RZ, RZ ;  /* 0x000000ffff070224 */ /* 0x000fe400078e00ff */
[----:B------:R-:W-:Y:S01]  /*2f20*/  @!P0 FFMA R4, R4, 1.84467440737095516160e+19, RZ ;  /* 0x5f80000004048823 */ /* 0x000fe200000000ff */
[----:B------:R-:W-:Y:S02]  /*2f30*/  @!P0 IMAD.MOV.U32 R7, RZ, RZ, -0x40 ;  /* 0xffffffc0ff078424 */ /* 0x000fe400078e00ff */
[----:B------:R-:W-:Y:S02]  /*2f40*/  @!P1 FFMA R5, R5, 1.84467440737095516160e+19, RZ ;  /* 0x5f80000005059823 */ /* 0x000fe400000000ff */
[----:B------:R-:W-:-:S07]  /*2f50*/  @!P1 VIADD R7, R7, 0x40 ;  /* 0x0000004007079836 */ /* 0x000fce0000000000 */
.L_x_25:
[----:B------:R-:W-:Y:S01]  /*2f60*/  LEA R8, R12, 0xc0800000, 0x17 ;  /* 0xc08000000c087811 */ /* 0x000fe200078eb8ff */
[----:B------:R-:W-:Y:S04]  /*2f70*/  BSSY.RECONVERGENT B2, `(.L_x_30) ;  /* 0x0000036000027945 */ /* 0x000fe80003800200 */
[----:B------:R-:W-:Y:S01]  /*2f80*/  IMAD.IADD R8, R5, 0x1, -R8 ;  /* 0x0000000105087824 */ /* 0x000fe200078e0a08 */
[----:B------:R-:W-:-:S03]  /*2f90*/  IADD3 R5, PT, PT, R10, -0x7f, RZ ;  /* 0xffffff810a057810 */ /* 0x000fc60007ffe0ff */
[----:B------:R0:W1:Y:S01]  /*2fa0*/  MUFU.RCP R9, R8 ;  /* 0x0000000800097308 */ /* 0x0000620000001000 */
[----:B------:R-:W-:Y:S01]  /*2fb0*/  FADD.FTZ R11, -R8, -RZ ;  /* 0x800000ff080b7221 */ /* 0x000fe20000010100 */
[C---:B------:R-:W-:Y:S01]  /*2fc0*/  IMAD R4, R5.reuse, -0x800000, R4 ;  /* 0xff80000005047824 */ /* 0x040fe200078e0204 */
[----:B0-----:R-:W-:-:S05]  /*2fd0*/  IADD3 R8, PT, PT, R5, 0x7f, -R12 ;  /* 0x0000007f05087810 */ /* 0x001fca0007ffe80c */
[----:B------:R-:W-:Y:S02]  /*2fe0*/  IMAD.IADD R8, R8, 0x1, R7 ;  /* 0x0000000108087824 */ /* 0x000fe400078e0207 */
[----:B-1----:R-:W-:-:S04]  /*2ff0*/  FFMA R10, R9, R11, 1 ;  /* 0x3f800000090a7423 */ /* 0x002fc8000000000b */
[----:B------:R-:W-:-:S04]  /*3000*/  FFMA R14, R9, R10, R9 ;  /* 0x0000000a090e7223 */ /* 0x000fc80000000009 */
[----:B------:R-:W-:-:S04]  /*3010*/  FFMA R9, R4, R14, RZ ;  /* 0x0000000e04097223 */ /* 0x000fc800000000ff */
[----:B------:R-:W-:-:S04]  /*3020*/  FFMA R10, R11, R9, R4 ;  /* 0x000000090b0a7223 */ /* 0x000fc80000000004 */
[----:B------:R-:W-:-:S04]  /*3030*/  FFMA R9, R14, R10, R9 ;  /* 0x0000000a0e097223 */ /* 0x000fc80000000009 */
[----:B------:R-:W-:-:S04]  /*3040*/  FFMA R10, R11, R9, R4 ;  /* 0x000000090b0a7223 */ /* 0x000fc80000000004 */
[----:B------:R-:W-:-:S05]  /*3050*/  FFMA R4, R14, R10, R9 ;  /* 0x0000000a0e047223 */ /* 0x000fca0000000009 */
[----:B------:R-:W-:-:S04]  /*3060*/  SHF.R.U32.HI R5, RZ, 0x17, R4 ;  /* 0x00000017ff057819 */ /* 0x000fc80000011604 */
[----:B------:R-:W-:-:S05]  /*3070*/  LOP3.LUT R5, R5, 0xff, RZ, 0xc0, !PT ;  /* 0x000000ff05057812 */ /* 0x000fca00078ec0ff */
[----:B------:R-:W-:-:S04]  /*3080*/  IMAD.IADD R11, R5, 0x1, R8 ;  /* 0x00000001050b7824 */ /* 0x000fc800078e0208 */
[----:B------:R-:W-:-:S05]  /*3090*/  VIADD R5, R11, 0xffffffff ;  /* 0xffffffff0b057836 */ /* 0x000fca0000000000 */
[----:B------:R-:W-:-:S13]  /*30a0*/  ISETP.GE.U32.AND P0, PT, R5, 0xfe, PT ;  /* 0x000000fe0500780c */ /* 0x000fda0003f06070 */
[----:B------:R-:W-:Y:S05]  /*30b0*/  @!P0 BRA `(.L_x_31) ;  /* 0x0000000000808947 */ /* 0x000fea0003800000 */
[----:B------:R-:W-:-:S13]  /*30c0*/  ISETP.GT.AND P0, PT, R11, 0xfe, PT ;  /* 0x000000fe0b00780c */ /* 0x000fda0003f04270 */
[----:B------:R-:W-:Y:S05]  /*30d0*/  @P0 BRA `(.L_x_32) ;  /* 0x00000000006c0947 */ /* 0x000fea0003800000 */
[----:B------:R-:W-:-:S13]  /*30e0*/  ISETP.GE.AND P0, PT, R11, 0x1, PT ;  /* 0x000000010b00780c */ /* 0x000fda0003f06270 */
[----:B------:R-:W-:Y:S05]  /*30f0*/  @P0 BRA `(.L_x_33) ;  /* 0x0000000000740947 */ /* 0x000fea0003800000 */
[----:B------:R-:W-:Y:S02]  /*3100*/  ISETP.GE.AND P0, PT, R11, -0x18, PT ;  /* 0xffffffe80b00780c */ /* 0x000fe40003f06270 */
[----:B------:R-:W-:-:S11]  /*3110*/  LOP3.LUT R4, R4, 0x80000000, RZ, 0xc0, !PT ;  /* 0x8000000004047812 */ /* 0x000fd600078ec0ff */
[----:B------:R-:W-:Y:S05]  /*3120*/  @!P0 BRA `(.L_x_33) ;  /* 0x0000000000688947 */ /* 0x000fea0003800000 */
[CCC-:B------:R-:W-:Y:S01]  /*3130*/  FFMA.RZ R5, R14.reuse, R10.reuse, R9.reuse ;  /* 0x0000000a0e057223 */ /* 0x1c0fe2000000c009 */
[CCC-:B------:R-:W-:Y:S01]  /*3140*/  FFMA.RM R8, R14.reuse, R10.reuse, R9.reuse ;  /* 0x0000000a0e087223 */ /* 0x1c0fe20000004009 */
[C---:B------:R-:W-:Y:S02]  /*3150*/  ISETP.NE.AND P2, PT, R11.reuse, RZ, PT ;  /* 0x000000ff0b00720c */ /* 0x040fe40003f45270 */
[----:B------:R-:W-:Y:S02]  /*3160*/  ISETP.NE.AND P1, PT, R11, RZ, PT ;  /* 0x000000ff0b00720c */ /* 0x000fe40003f25270 */
[----:B------:R-:W-:Y:S01]  /*3170*/  LOP3.LUT R7, R5, 0x7fffff, RZ, 0xc0, !PT ;  /* 0x007fffff05077812 */ /* 0x000fe200078ec0ff */
[----:B------:R-:W-:Y:S01]  /*3180*/  FFMA.RP R5, R14, R10, R9 ;  /* 0x0000000a0e057223 */ /* 0x000fe20000008009 */
[C---:B------:R-:W-:Y:S01]  /*3190*/  VIADD R10, R11.reuse, 0x20 ;  /* 0x000000200b0a7836 */ /* 0x040fe20000000000 */
[----:B------:R-:W-:Y:S02]  /*31a0*/  IADD3 R9, PT, PT, -R11, RZ, RZ ;  /* 0x000000ff0b097210 */ /* 0x000fe40007ffe1ff */
[----:B------:R-:W-:-:S02]  /*31b0*/  LOP3.LUT R7, R7, 0x800000, RZ, 0xfc, !PT ;  /* 0x0080000007077812 */ /* 0x000fc400078efcff */
[----:B------:R-:W-:Y:S02]  /*31c0*/  FSETP.NEU.FTZ.AND P0, PT, R5, R8, PT ;  /* 0x000000080500720b */ /* 0x000fe40003f1d000 */
[----:B------:R-:W-:Y:S02]  /*31d0*/  SHF.L.U32 R10, R7, R10, RZ ;  /* 0x0000000a070a7219 */ /* 0x000fe400000006ff */
[----:B------:R-:W-:Y:S02]  /*31e0*/  SEL R8, R9, RZ, P2 ;  /* 0x000000ff09087207 */ /* 0x000fe40001000000 */
[----:B------:R-:W-:Y:S02]  /*31f0*/  ISETP.NE.AND P1, PT, R10, RZ, P1 ;  /* 0x000000ff0a00720c */ /* 0x000fe40000f25270 */
[----:B------:R-:W-:Y:S02]  /*3200*/  SHF.R.U32.HI R8, RZ, R8, R7 ;  /* 0x00000008ff087219 */ /* 0x000fe40000011607 */
[----:B------:R-:W-:-:S02]  /*3210*/  PLOP3.LUT P0, PT, P0, P1, PT, 0xf8, 0x8f ;  /* 0x00000000008f781c */ /* 0x000fc40000703f70 */
[----:B------:R-:W-:Y:S02]  /*3220*/  SHF.R.U32.HI R10, RZ, 0x1, R8 ;  /* 0x00000001ff0a7819 */ /* 0x000fe40000011608 */
[----:B------:R-:W-:-:S04]  /*3230*/  SEL R5, RZ, 0x1, !P0 ;  /* 0x00000001ff057807 */ /* 0x000fc80004000000 */
[----:B------:R-:W-:-:S04]  /*3240*/  LOP3.LUT R5, R5, 0x1, R10, 0xf8, !PT ;  /* 0x0000000105057812 */ /* 0x000fc800078ef80a */
[----:B------:R-:W-:-:S05]  /*3250*/  LOP3.LUT R5, R5, R8, RZ, 0xc0, !PT ;  /* 0x0000000805057212 */ /* 0x000fca00078ec0ff */
[----:B------:R-:W-:-:S05]  /*3260*/  IMAD.IADD R5, R10, 0x1, R5 ;  /* 0x000000010a057824 */ /* 0x000fca00078e0205 */
[----:B------:R-:W-:Y:S01]  /*3270*/  LOP3.LUT R4, R5, R4, RZ, 0xfc, !PT ;  /* 0x0000000405047212 */ /* 0x000fe200078efcff */
[----:B------:R-:W-:Y:S06]  /*3280*/  BRA `(.L_x_33) ;  /* 0x0000000000107947 */ /* 0x000fec0003800000 */
.L_x_32:
[----:B------:R-:W-:-:S04]  /*3290*/  LOP3.LUT R4, R4, 0x80000000, RZ, 0xc0, !PT ;  /* 0x8000000004047812 */ /* 0x000fc800078ec0ff */
[----:B------:R-:W-:Y:S01]  /*32a0*/  LOP3.LUT R4, R4, 0x7f800000, RZ, 0xfc, !PT ;  /* 0x7f80000004047812 */ /* 0x000fe200078efcff */
[----:B------:R-:W-:Y:S06]  /*32b0*/  BRA `(.L_x_33) ;  /* 0x0000000000047947 */ /* 0x000fec0003800000 */
.L_x_31:
[----:B------:R-:W-:-:S07]  /*32c0*/  IMAD R4, R8, 0x800000, R4 ;  /* 0x0080000008047824 */ /* 0x000fce00078e0204 */
.L_x_33:
[----:B------:R-:W-:Y:S05]  /*32d0*/  BSYNC.RECONVERGENT B2 ;  /* 0x0000000000027941 */ /* 0x000fea0003800200 */
.L_x_30:
[----:B------:R-:W-:Y:S05]  /*32e0*/  BRA `(.L_x_34) ;  /* 0x0000000000207947 */ /* 0x000fea0003800000 */
.L_x_29:
[----:B------:R-:W-:-:S04]  /*32f0*/  LOP3.LUT R4, R5, 0x80000000, R4, 0x48, !PT ;  /* 0x8000000005047812 */ /* 0x000fc800078e4804 */
[----:B------:R-:W-:Y:S01]  /*3300*/  LOP3.LUT R4, R4, 0x7f800000, RZ, 0xfc, !PT ;  /* 0x7f80000004047812 */ /* 0x000fe200078efcff */
[----:B------:R-:W-:Y:S06]  /*3310*/  BRA `(.L_x_34) ;  /* 0x0000000000147947 */ /* 0x000fec0003800000 */
.L_x_28:
[----:B------:R-:W-:Y:S01]  /*3320*/  LOP3.LUT R4, R5, 0x80000000, R4, 0x48, !PT ;  /* 0x8000000005047812 */ /* 0x000fe200078e4804 */
[----:B------:R-:W-:Y:S06]  /*3330*/  BRA `(.L_x_34) ;  /* 0x00000000000c7947 */ /* 0x000fec0003800000 */
.L_x_27:
[----:B------:R-:W0:Y:S01]  /*3340*/  MUFU.RSQ R4, -QNAN ;  /* 0xffc0000000047908 */ /* 0x000e220000001400 */
[----:B------:R-:W-:Y:S05]  /*3350*/  BRA `(.L_x_34) ;  /* 0x0000000000047947 */ /* 0x000fea0003800000 */
.L_x_26:
[----:B------:R-:W-:-:S07]  /*3360*/  FADD.FTZ R4, R4, R5 ;  /* 0x0000000504047221 */ /* 0x000fce0000010000 */
.L_x_34:
[----:B------:R-:W-:Y:S05]  /*3370*/  BSYNC.RECONVERGENT B1 ;  /* 0x0000000000017941 */ /* 0x000fea0003800200 */
.L_x_24:
[----:B------:R-:W-:-:S04]  /*3380*/  IMAD.MOV.U32 R7, RZ, RZ, 0x0 ;  /* 0x00000000ff077424 */ /* 0x000fc800078e00ff */
[----:B0-----:R-:W-:Y:S05]  /*3390*/  RET.REL.NODEC R6 `(_Z14particleKernelP6uchar4jjf) ;  /* 0xffffffcc06187950 */ /* 0x001fea0003c3ffff */
.L_x_35:
[----:B------:R-:W-:-:S00]  /*33a0*/  BRA `(.L_x_35) ;  /* 0xfffffffc00fc7947 */ /* 0x000fc0000383ffff */
[----:B------:R-:W-:-:S00]  /*33b0*/  NOP ;  /* 0x0000000000007918 */ /* 0x000fc00000000000 */
        /* <DEDUP_REMOVED lines=12> */
.L_x_37:


//--------------------- .nv.global.init           --------------------------
	.section	.nv.global.init,"aw",@progbits
	.align	4
.nv.global.init:
	.type		__cudart_i2opi_f,@object
	.size		__cudart_i2opi_f,(.L_0 - __cudart_i2opi_f)
__cudart_i2opi_f:
        /*0000*/ 	.byte	0x41, 0x90, 0x43, 0x3c, 0x99, 0x95, 0x62, 0xdb, 0xc0, 0xdd, 0x34, 0xf5, 0xd1, 0x57, 0x27, 0xfc
        /*0010*/ 	.byte	0x29, 0x15, 0x44, 0x4e, 0x6e, 0x83, 0xf9, 0xa2
.L_0:


//--------------------- .nv.shared.reserved.0     --------------------------
	.section	.nv.shared.reserved.0,"aw",@nobits
	.weak		__nv_reservedSMEM_offset_0_alias
	.size		__nv_reservedSMEM_offset_0_alias, 0, 64
	.other		__nv_reservedSMEM_offset_0_alias,@"STO_CUDA_RESERVED_SHARED STV_DEFAULT"
__nv_reservedSMEM_offset_0_alias:
	.zero		0
	.zero		64


//--------------------- .nv.constant0._Z14particleKernelP6uchar4jjf --------------------------
	.section	.nv.constant0._Z14particleKernelP6uchar4jjf,"a",@progbits
	.sectionflags	@""
	.align	4
.nv.constant0._Z14particleKernelP6uchar4jjf:
	.zero		916


//--------------------- SYMBOLS --------------------------

	.type		.nv.reservedSmem.offset0,@object
	.size		.nv.reservedSmem.offset0,0x4
